	.headerflags	@"EF_CUDA_TEXMODE_UNIFIED EF_CUDA_64BIT_ADDRESS EF_CUDA_ACCELERATORS EF_CUDA_SM90 EF_CUDA_VIRTUAL_SM(EF_CUDA_SM90)"
	.elftype	@"ET_EXEC"


//--------------------- .nv.info                  --------------------------
	.section	.nv.info,"",@"SHT_CUDA_INFO"
	.align	4


	//----- nvinfo : EIATTR_REGCOUNT
	.align		4
        /*0000*/ 	.byte	0x04, 0x2f
        /*0002*/ 	.short	(.L_1 - .L_0)
	.align		4
.L_0:
        /*0004*/ 	.word	index@(triton_poi_fused_max_pool2d_with_indices_3)
        /*0008*/ 	.word	0x0000005f


	//----- nvinfo : EIATTR_MIN_STACK_SIZE
	.align		4
.L_1:
        /*000c*/ 	.byte	0x04, 0x12
        /*000e*/ 	.short	(.L_3 - .L_2)
	.align		4
.L_2:
        /*0010*/ 	.word	index@(triton_poi_fused_max_pool2d_with_indices_3)
        /*0014*/ 	.word	0x00000000


	//----- nvinfo : EIATTR_FRAME_SIZE
	.align		4
.L_3:
        /*0018*/ 	.byte	0x04, 0x11
        /*001a*/ 	.short	(.L_5 - .L_4)
	.align		4
.L_4:
        /*001c*/ 	.word	index@(triton_poi_fused_max_pool2d_with_indices_3)
        /*0020*/ 	.word	0x00000000


	//----- nvinfo : EIATTR_MIN_STACK_SIZE
	.align		4
.L_5:
        /*0024*/ 	.byte	0x04, 0x12
        /*0026*/ 	.short	(.L_7 - .L_6)
	.align		4
.L_6:
        /*0028*/ 	.word	index@(triton_poi_fused_max_pool2d_with_indices_3)
        /*002c*/ 	.word	0x00000000
.L_7:


//--------------------- .nv.info.triton_poi_fused_max_pool2d_with_indices_3 --------------------------
	.section	.nv.info.triton_poi_fused_max_pool2d_with_indices_3,"",@"SHT_CUDA_INFO"
	.sectionflags	@""
	.align	4


	//----- nvinfo : EIATTR_CUDA_API_VERSION
	.align		4
        /*0000*/ 	.byte	0x04, 0x37
        /*0002*/ 	.short	(.L_9 - .L_8)
.L_8:
        /*0004*/ 	.word	0x0000007c


	//----- nvinfo : EIATTR_KPARAM_INFO
	.align		4
.L_9:
        /*0008*/ 	.byte	0x04, 0x17
        /*000a*/ 	.short	(.L_11 - .L_10)
.L_10:
        /*000c*/ 	.word	0x00000000
        /*0010*/ 	.short	0x0003
        /*0012*/ 	.short	0x0018
        /*0014*/ 	.byte	0x00, 0xf0, 0x11, 0x00


	//----- nvinfo : EIATTR_KPARAM_INFO
	.align		4
.L_11:
        /*0018*/ 	.byte	0x04, 0x17
        /*001a*/ 	.short	(.L_13 - .L_12)
.L_12:
        /*001c*/ 	.word	0x00000000
        /*0020*/ 	.short	0x0002
        /*0022*/ 	.short	0x0010
        /*0024*/ 	.byte	0x00, 0xf4, 0x21, 0x00


	//----- nvinfo : EIATTR_KPARAM_INFO
	.align		4
.L_13:
        /*0028*/ 	.byte	0x04, 0x17
        /*002a*/ 	.short	(.L_15 - .L_14)
.L_14:
        /*002c*/ 	.word	0x00000000
        /*0030*/ 	.short	0x0001
        /*0032*/ 	.short	0x0008
        /*0034*/ 	.byte	0x00, 0xf4, 0x21, 0x00


	//----- nvinfo : EIATTR_KPARAM_INFO
	.align		4
.L_15:
        /*0038*/ 	.byte	0x04, 0x17
        /*003a*/ 	.short	(.L_17 - .L_16)
.L_16:
        /*003c*/ 	.word	0x00000000
        /*0040*/ 	.short	0x0000
        /*0042*/ 	.short	0x0000
        /*0044*/ 	.byte	0x00, 0xf4, 0x21, 0x00


	//----- nvinfo : EIATTR_SPARSE_MMA_MASK
	.align		4
.L_17:
        /*0048*/ 	.byte	0x03, 0x50
        /*004a*/ 	.short	0x0000


	//----- nvinfo : EIATTR_MAXREG_COUNT
	.align		4
        /*004c*/ 	.byte	0x03, 0x1b
        /*004e*/ 	.short	0x00ff


	//----- nvinfo : EIATTR_EXIT_INSTR_OFFSETS
	.align		4
        /*0050*/ 	.byte	0x04, 0x1c
        /*0052*/ 	.short	(.L_19 - .L_18)


	//   ....[0]....
.L_18:
        /*0054*/ 	.word	0x00003870


	//   ....[1]....
        /*0058*/ 	.word	0x00003890


	//----- nvinfo : EIATTR_REQNTID
	.align		4
.L_19:
        /*005c*/ 	.byte	0x04, 0x10
        /*005e*/ 	.short	(.L_21 - .L_20)
.L_20:
        /*0060*/ 	.word	0x00000080
        /*0064*/ 	.word	0x00000001
        /*0068*/ 	.word	0x00000001


	//----- nvinfo : EIATTR_CBANK_PARAM_SIZE
	.align		4
.L_21:
        /*006c*/ 	.byte	0x03, 0x19
        /*006e*/ 	.short	0x001c


	//----- nvinfo : EIATTR_PARAM_CBANK
	.align		4
        /*0070*/ 	.byte	0x04, 0x0a
        /*0072*/ 	.short	(.L_23 - .L_22)
	.align		4
.L_22:
        /*0074*/ 	.word	index@(.nv.constant0.triton_poi_fused_max_pool2d_with_indices_3)
        /*0078*/ 	.short	0x0210
        /*007a*/ 	.short	0x001c


	//----- nvinfo : EIATTR_SW_WAR
	.align		4
.L_23:
        /*007c*/ 	.byte	0x04, 0x36
        /*007e*/ 	.short	(.L_25 - .L_24)
.L_24:
        /*0080*/ 	.word	0x00000008
.L_25:


//--------------------- .nv.callgraph             --------------------------
	.section	.nv.callgraph,"",@"SHT_CUDA_CALLGRAPH"
	.align	4
	.sectionentsize	8
	.align		4
        /*0000*/ 	.word	0x00000000
	.align		4
        /*0004*/ 	.word	0xffffffff
	.align		4
        /*0008*/ 	.word	0x00000000
	.align		4
        /*000c*/ 	.word	0xfffffffe
	.align		4
        /*0010*/ 	.word	0x00000000
	.align		4
        /*0014*/ 	.word	0xfffffffd
	.align		4
        /*0018*/ 	.word	0x00000000
	.align		4
        /*001c*/ 	.word	0xfffffffc


//--------------------- .text.triton_poi_fused_max_pool2d_with_indices_3 --------------------------
	.section	.text.triton_poi_fused_max_pool2d_with_indices_3,"ax",@progbits
	.sectionflags	@"SHF_BARRIERS=1"
	.align	128
        .global         triton_poi_fused_max_pool2d_with_indices_3
        .type           triton_poi_fused_max_pool2d_with_indices_3,@function
        .size           triton_poi_fused_max_pool2d_with_indices_3,(.L_x_1 - triton_poi_fused_max_pool2d_with_indices_3)
        .other          triton_poi_fused_max_pool2d_with_indices_3,@"STO_CUDA_ENTRY STV_DEFAULT"
triton_poi_fused_max_pool2d_with_indices_3:
.text.triton_poi_fused_max_pool2d_with_indices_3:
[----:B------:R-:W0:Y:S01]  /*0000*/  LDC R1, c[0x0][0x28] ;  /* 0x00000a00ff017b82 */ /* 0x000e220000000800 */
[----:B------:R-:W1:Y:S01]  /*0010*/  S2R R0, SR_TID.X ;  /* 0x0000000000007919 */ /* 0x000e620000002100 */
[----:B------:R-:W-:-:S06]  /*0020*/  IMAD.MOV.U32 R46, RZ, RZ, RZ ;  /* 0x000000ffff2e7224 */ /* 0x000fcc00078e00ff */
[----:B------:R-:W2:Y:S01]  /*0030*/  LDC.64 R48, c[0x0][0x210] ;  /* 0x00008400ff307b82 */ /* 0x000ea20000000a00 */
[----:B------:R-:W-:Y:S01]  /*0040*/  IMAD.MOV.U32 R8, RZ, RZ, RZ ;  /* 0x000000ffff087224 */ /* 0x000fe200078e00ff */
[----:B------:R-:W3:Y:S01]  /*0050*/  S2R R2, SR_CTAID.X ;  /* 0x0000000000027919 */ /* 0x000ee20000002500 */
[----:B------:R-:W-:Y:S01]  /*0060*/  IMAD.MOV.U32 R52, RZ, RZ, RZ ;  /* 0x000000ffff347224 */ /* 0x000fe200078e00ff */
[----:B------:R-:W-:Y:S01]  /*0070*/  ULDC.64 UR6, c[0x0][0x208] ;  /* 0x0000820000067ab9 */ /* 0x000fe20000000a00 */
[----:B------:R-:W-:Y:S02]  /*0080*/  IMAD.MOV.U32 R24, RZ, RZ, RZ ;  /* 0x000000ffff187224 */ /* 0x000fe400078e00ff */
[----:B-1----:R-:W-:Y:S02]  /*0090*/  IMAD.SHL.U32 R3, R0, 0x8, RZ ;  /* 0x0000000800037824 */ /* 0x002fe400078e00ff */
[----:B---3--:R-:W-:-:S03]  /*00a0*/  IMAD.SHL.U32 R2, R2, 0x400, RZ ;  /* 0x0000040002027824 */ /* 0x008fc600078e00ff */
[----:B------:R-:W-:-:S04]  /*00b0*/  LOP3.LUT R3, R3, 0x3f8, RZ, 0xc0, !PT ;  /* 0x000003f803037812 */ /* 0x000fc800078ec0ff */
[----:B------:R-:W-:Y:S02]  /*00c0*/  LOP3.LUT R47, R2, R3, RZ, 0xfc, !PT ;  /* 0x00000003022f7212 */ /* 0x000fe400078efcff */
[----:B------:R-:W-:Y:S02]  /*00d0*/  LOP3.LUT R9, R2, 0x2, R3, 0xfe, !PT ;  /* 0x0000000202097812 */ /* 0x000fe400078efe03 */
[----:B------:R-:W-:Y:S01]  /*00e0*/  LOP3.LUT R53, R2, 0x1, R3, 0xfe, !PT ;  /* 0x0000000102357812 */ /* 0x000fe200078efe03 */
[C---:B------:R-:W-:Y:S01]  /*00f0*/  IMAD.HI R4, R47.reuse, -0x77777777, R46 ;  /* 0x888888892f047827 */ /* 0x040fe200078e022e */
[----:B------:R-:W-:-:S03]  /*0100*/  ISETP.GE.AND P0, PT, R47, 0x38400, PT ;  /* 0x000384002f00780c */ /* 0x000fc60003f06270 */
[----:B------:R-:W-:Y:S01]  /*0110*/  IMAD.HI R12, R9, -0x77777777, R8 ;  /* 0x88888889090c7827 */ /* 0x000fe200078e0208 */
[----:B------:R-:W-:-:S03]  /*0120*/  SHF.R.U32.HI R5, RZ, 0x1f, R4 ;  /* 0x0000001fff057819 */ /* 0x000fc60000011604 */
[----:B------:R-:W-:Y:S01]  /*0130*/  IMAD.HI R46, R47, -0x6e5d4c3b, R46 ;  /* 0x91a2b3c52f2e7827 */ /* 0x000fe200078e022e */
[----:B------:R-:W-:Y:S02]  /*0140*/  LEA.HI.SX32 R5, R4, R5, 0x1c ;  /* 0x0000000504057211 */ /* 0x000fe400078fe2ff */
[----:B------:R-:W-:Y:S01]  /*0150*/  SHF.R.U32.HI R13, RZ, 0x1f, R12 ;  /* 0x0000001fff0d7819 */ /* 0x000fe2000001160c */
[----:B------:R-:W-:Y:S01]  /*0160*/  IMAD.MOV.U32 R4, RZ, RZ, RZ ;  /* 0x000000ffff047224 */ /* 0x000fe200078e00ff */
[----:B------:R-:W-:Y:S01]  /*0170*/  SHF.R.U32.HI R7, RZ, 0x1f, R46 ;  /* 0x0000001fff077819 */ /* 0x000fe2000001162e */
[C---:B------:R-:W-:Y:S01]  /*0180*/  IMAD R87, R5.reuse, -0x1e, R47 ;  /* 0xffffffe205577824 */ /* 0x040fe200078e022f */
[----:B------:R-:W-:Y:S01]  /*0190*/  LEA.HI.SX32 R13, R12, R13, 0x1c ;  /* 0x0000000d0c0d7211 */ /* 0x000fe200078fe2ff */
[----:B------:R-:W-:Y:S01]  /*01a0*/  IMAD.HI R6, R5, -0x77777777, R4 ;  /* 0x8888888905067827 */ /* 0x000fe200078e0204 */
[----:B------:R-:W-:-:S03]  /*01b0*/  LEA.HI.SX32 R46, R46, R7, 0x17 ;  /* 0x000000072e2e7211 */ /* 0x000fc600078fbaff */
[----:B------:R-:W-:Y:S01]  /*01c0*/  IMAD.MOV.U32 R12, RZ, RZ, RZ ;  /* 0x000000ffff0c7224 */ /* 0x000fe200078e00ff */
[----:B------:R-:W-:Y:S01]  /*01d0*/  SHF.R.U32.HI R11, RZ, 0x1f, R6 ;  /* 0x0000001fff0b7819 */ /* 0x000fe20000011606 */
[----:B------:R-:W-:-:S03]  /*01e0*/  IMAD.HI R4, R53, -0x77777777, R52 ;  /* 0x8888888935047827 */ /* 0x000fc600078e0234 */
[----:B------:R-:W-:Y:S01]  /*01f0*/  LEA.HI.SX32 R11, R6, R11, 0x1c ;  /* 0x0000000b060b7211 */ /* 0x000fe200078fe2ff */
[----:B------:R-:W-:Y:S01]  /*0200*/  IMAD.HI R8, R13, -0x77777777, R12 ;  /* 0x888888890d087827 */ /* 0x000fe200078e020c */
[----:B------:R-:W-:-:S03]  /*0210*/  SHF.R.U32.HI R7, RZ, 0x1f, R4 ;  /* 0x0000001fff077819 */ /* 0x000fc60000011604 */
[----:B------:R-:W-:Y:S01]  /*0220*/  IMAD R46, R46, 0xe89, RZ ;  /* 0x00000e892e2e7824 */ /* 0x000fe200078e02ff */
[----:B------:R-:W-:Y:S01]  /*0230*/  SHF.R.U32.HI R15, RZ, 0x1f, R8 ;  /* 0x0000001fff0f7819 */ /* 0x000fe20000011608 */
[----:B------:R-:W-:Y:S01]  /*0240*/  IMAD R11, R11, -0x1e, R5 ;  /* 0xffffffe20b0b7824 */ /* 0x000fe200078e0205 */
[----:B------:R-:W-:Y:S01]  /*0250*/  LEA.HI.SX32 R7, R4, R7, 0x1c ;  /* 0x0000000704077211 */ /* 0x000fe200078fe2ff */
[----:B------:R-:W-:Y:S01]  /*0260*/  IMAD R83, R13, -0x1e, R9 ;  /* 0xffffffe20d537824 */ /* 0x000fe200078e0209 */
[----:B------:R-:W-:Y:S01]  /*0270*/  LEA.HI.SX32 R15, R8, R15, 0x1c ;  /* 0x0000000f080f7211 */ /* 0x000fe200078fe2ff */
[----:B------:R-:W-:Y:S02]  /*0280*/  IMAD R88, R11, 0x7a, R46 ;  /* 0x0000007a0b587824 */ /* 0x000fe400078e022e */
[----:B------:R-:W-:Y:S02]  /*0290*/  IMAD R52, R7, -0x1e, R53 ;  /* 0xffffffe207347824 */ /* 0x000fe400078e0235 */
[----:B------:R-:W-:-:S02]  /*02a0*/  VIADD R8, R88, 0x1 ;  /* 0x0000000158087836 */ /* 0x000fc40000000000 */
[----:B------:R-:W-:Y:S02]  /*02b0*/  IMAD R15, R15, -0x1e, R13 ;  /* 0xffffffe20f0f7824 */ /* 0x000fe400078e020d */
[C---:B------:R-:W-:Y:S02]  /*02c0*/  IMAD R7, R52.reuse, 0x2, R88 ;  /* 0x0000000234077824 */ /* 0x040fe400078e0258 */
[----:B------:R-:W-:Y:S02]  /*02d0*/  IMAD R11, R52, 0x2, R8 ;  /* 0x00000002340b7824 */ /* 0x000fe400078e0208 */
[----:B------:R-:W-:Y:S01]  /*02e0*/  IMAD R84, R15, 0x7a, R46 ;  /* 0x0000007a0f547824 */ /* 0x000fe200078e022e */
[----:B------:R-:W-:Y:S01]  /*02f0*/  CS2R R14, SRZ ;  /* 0x00000000000e7805 */ /* 0x000fe2000001ff00 */
[----:B--2---:R-:W-:-:S04]  /*0300*/  IMAD.WIDE R6, R7, 0x4, R48 ;  /* 0x0000000407067825 */ /* 0x004fc800078e0230 */
[----:B------:R-:W-:Y:S01]  /*0310*/  IMAD.WIDE R10, R11, 0x4, R48 ;  /* 0x000000040b0a7825 */ /* 0x000fe200078e0230 */
[----:B------:R-:W-:Y:S01]  /*0320*/  CS2R R22, SRZ ;  /* 0x0000000000167805 */ /* 0x000fe2000001ff00 */
[----:B------:R-:W2:Y:S02]  /*0330*/  @!P0 LDG.E.EL R15, desc[UR6][R6.64] ;  /* 0x00000006060f8981 */ /* 0x000ea4000c2e1900 */
[C---:B------:R-:W-:Y:S02]  /*0340*/  IMAD R5, R87.reuse, 0x2, R88 ;  /* 0x0000000257057824 */ /* 0x040fe400078e0258 */
[----:B------:R-:W-:Y:S01]  /*0350*/  IMAD R9, R87, 0x2, R8 ;  /* 0x0000000257097824 */ /* 0x000fe200078e0208 */
[----:B------:R-:W2:Y:S01]  /*0360*/  @!P0 LDG.E.EL R24, desc[UR6][R10.64] ;  /* 0x000000060a188981 */ /* 0x000ea2000c2e1900 */
[----:B------:R-:W-:Y:S02]  /*0370*/  VIADD R18, R84, 0x1 ;  /* 0x0000000154127836 */ /* 0x000fe40000000000 */
[----:B------:R-:W-:-:S04]  /*0380*/  IMAD.WIDE R4, R5, 0x4, R48 ;  /* 0x0000000405047825 */ /* 0x000fc800078e0230 */
[----:B------:R-:W-:Y:S01]  /*0390*/  IMAD.WIDE R8, R9, 0x4, R48 ;  /* 0x0000000409087825 */ /* 0x000fe200078e0230 */
[----:B------:R1:W3:Y:S03]  /*03a0*/  @!P0 LDG.E.EL R14, desc[UR6][R4.64] ;  /* 0x00000006040e8981 */ /* 0x0002e6000c2e1900 */
[C---:B------:R-:W-:Y:S01]  /*03b0*/  IMAD R13, R83.reuse, 0x2, R84 ;  /* 0x00000002530d7824 */ /* 0x040fe200078e0254 */
[----:B------:R4:W3:Y:S01]  /*03c0*/  @!P0 LDG.E.EL R23, desc[UR6][R8.64] ;  /* 0x0000000608178981 */ /* 0x0008e2000c2e1900 */
[----:B------:R-:W-:Y:S02]  /*03d0*/  IMAD R17, R83, 0x2, R18 ;  /* 0x0000000253117824 */ /* 0x000fe400078e0212 */
[----:B------:R-:W-:Y:S01]  /*03e0*/  VIADD R12, R88, 0x2 ;  /* 0x00000002580c7836 */ /* 0x000fe20000000000 */
[----:B------:R-:W-:Y:S01]  /*03f0*/  CS2R R20, SRZ ;  /* 0x0000000000147805 */ /* 0x000fe2000001ff00 */
[----:B------:R-:W-:-:S02]  /*0400*/  IMAD.MOV.U32 R16, RZ, RZ, RZ ;  /* 0x000000ffff107224 */ /* 0x000fc400078e00ff */
[----:B-1----:R-:W-:-:S04]  /*0410*/  IMAD.WIDE R4, R13, 0x4, R48 ;  /* 0x000000040d047825 */ /* 0x002fc800078e0230 */
[----:B------:R-:W-:Y:S01]  /*0420*/  IMAD.WIDE R6, R17, 0x4, R48 ;  /* 0x0000000411067825 */ /* 0x000fe200078e0230 */
[----:B------:R1:W5:Y:S03]  /*0430*/  @!P0 LDG.E.EL R16, desc[UR6][R4.64] ;  /* 0x0000000604108981 */ /* 0x000366000c2e1900 */
[--C-:B------:R-:W-:Y:S01]  /*0440*/  IMAD R13, R52, 0x2, R12.reuse ;  /* 0x00000002340d7824 */ /* 0x100fe200078e020c */
[----:B------:R1:W5:Y:S01]  /*0450*/  @!P0 LDG.E.EL R21, desc[UR6][R6.64] ;  /* 0x0000000606158981 */ /* 0x000362000c2e1900 */
[----:B------:R-:W-:Y:S02]  /*0460*/  IMAD.MOV.U32 R17, RZ, RZ, RZ ;  /* 0x000000ffff117224 */ /* 0x000fe400078e00ff */
[----:B------:R-:W-:Y:S02]  /*0470*/  IMAD R11, R87, 0x2, R12 ;  /* 0x00000002570b7824 */ /* 0x000fe400078e020c */
[----:B------:R-:W-:-:S04]  /*0480*/  IMAD.WIDE R12, R13, 0x4, R48 ;  /* 0x000000040d0c7825 */ /* 0x000fc800078e0230 */
[----:B------:R-:W-:Y:S01]  /*0490*/  IMAD.WIDE R10, R11, 0x4, R48 ;  /* 0x000000040b0a7825 */ /* 0x000fe200078e0230 */
[----:B------:R-:W5:Y:S03]  /*04a0*/  @!P0 LDG.E.EL R17, desc[UR6][R12.64] ;  /* 0x000000060c118981 */ /* 0x000f66000c2e1900 */
[----:B------:R-:W-:Y:S01]  /*04b0*/  VIADD R19, R84, 0x2 ;  /* 0x0000000254137836 */ /* 0x000fe20000000000 */
[----:B------:R1:W5:Y:S03]  /*04c0*/  @!P0 LDG.E.EL R20, desc[UR6][R10.64] ;  /* 0x000000060a148981 */ /* 0x000366000c2e1900 */
[----:B0---4-:R-:W-:-:S04]  /*04d0*/  IMAD R9, R83, 0x2, R19 ;  /* 0x0000000253097824 */ /* 0x011fc800078e0213 */
[----:B-1----:R-:W-:-:S04]  /*04e0*/  IMAD.WIDE R4, R9, 0x4, R48 ;  /* 0x0000000409047825 */ /* 0x002fc800078e0230 */
[----:B------:R-:W-:Y:S01]  /*04f0*/  VIADD R6, R88, 0x3d ;  /* 0x0000003d58067836 */ /* 0x000fe20000000000 */
[----:B------:R0:W4:Y:S01]  /*0500*/  @!P0 LDG.E.EL R22, desc[UR6][R4.64] ;  /* 0x0000000604168981 */ /* 0x000122000c2e1900 */
[----:B------:R-:W-:Y:S02]  /*0510*/  IMAD.MOV.U32 R11, RZ, RZ, RZ ;  /* 0x000000ffff0b7224 */ /* 0x000fe400078e00ff */
[----:B0-----:R-:W-:-:S04]  /*0520*/  IMAD R5, R87, 0x2, R6 ;  /* 0x0000000257057824 */ /* 0x001fc800078e0206 */
[----:B------:R-:W-:-:S05]  /*0530*/  IMAD.WIDE R4, R5, 0x4, R48 ;  /* 0x0000000405047825 */ /* 0x000fca00078e0230 */
[----:B------:R-:W4:Y:S01]  /*0540*/  @!P0 LDG.E.EL R11, desc[UR6][R4.64] ;  /* 0x00000006040b8981 */ /* 0x000f22000c2e1900 */
[----:B------:R-:W-:Y:S01]  /*0550*/  IMAD R7, R52, 0x2, R6 ;  /* 0x0000000234077824 */ /* 0x000fe200078e0206 */
[----:B------:R-:W-:-:S03]  /*0560*/  CS2R R12, SRZ ;  /* 0x00000000000c7805 */ /* 0x000fc6000001ff00 */
[----:B------:R-:W-:-:S05]  /*0570*/  IMAD.WIDE R6, R7, 0x4, R48 ;  /* 0x0000000407067825 */ /* 0x000fca00078e0230 */
[----:B------:R-:W4:Y:S01]  /*0580*/  @!P0 LDG.E.EL R12, desc[UR6][R6.64] ;  /* 0x00000006060c8981 */ /* 0x000f22000c2e1900 */
[C---:B--2---:R-:W-:Y:S02]  /*0590*/  FSETP.GT.AND P3, PT, R24.reuse, R15, PT ;  /* 0x0000000f1800720b */ /* 0x044fe40003f64000 */
[----:B------:R-:W-:Y:S02]  /*05a0*/  FSETP.NAN.AND P1, PT, R24, R24, PT ;  /* 0x000000181800720b */ /* 0x000fe40003f28000 */
[----:B---3--:R-:W-:-:S09]  /*05b0*/  FSETP.GT.AND P2, PT, R23, R14, PT ;  /* 0x0000000e1700720b */ /* 0x008fd20003f44000 */
[----:B------:R-:W-:Y:S02]  /*05c0*/  @!P3 SEL R24, R24, R15, P1 ;  /* 0x0000000f1818b207 */ /* 0x000fe40000800000 */
[----:B------:R-:W-:Y:S02]  /*05d0*/  FSETP.NAN.AND P1, PT, R23, R23, PT ;  /* 0x000000171700720b */ /* 0x000fe40003f28000 */
[----:B------:R-:W-:Y:S02]  /*05e0*/  P2R R57, PR, RZ, 0x8 ;  /* 0x00000008ff397803 */ /* 0x000fe40000000000 */
[----:B-----5:R-:W-:Y:S02]  /*05f0*/  FSETP.GT.AND P4, PT, R21, R16, PT ;  /* 0x000000101500720b */ /* 0x020fe40003f84000 */
[----:B------:R-:W-:Y:S02]  /*0600*/  @!P2 SEL R23, R23, R14, P1 ;  /* 0x0000000e1717a207 */ /* 0x000fe40000800000 */
[----:B------:R-:W-:-:S02]  /*0610*/  P2R R59, PR, RZ, 0x4 ;  /* 0x00000004ff3b7803 */ /* 0x000fc40000000000 */
[----:B------:R-:W-:Y:S02]  /*0620*/  FSETP.NAN.AND P1, PT, R21, R21, PT ;  /* 0x000000151500720b */ /* 0x000fe40003f28000 */
[----:B------:R-:W-:Y:S02]  /*0630*/  FSETP.GEU.AND P3, PT, R24, R17, PT ;  /* 0x000000111800720b */ /* 0x000fe40003f6e000 */
[----:B------:R-:W-:-:S03]  /*0640*/  FSETP.GEU.AND P2, PT, R23, R20, PT ;  /* 0x000000141700720b */ /* 0x000fc60003f4e000 */
[----:B------:R-:W-:Y:S02]  /*0650*/  @!P4 SEL R21, R21, R16, P1 ;  /* 0x000000101515c207 */ /* 0x000fe40000800000 */
[----:B------:R-:W-:-:S06]  /*0660*/  FSETP.NAN.AND P1, PT, R17, R17, PT ;  /* 0x000000111100720b */ /* 0x000fcc0003f28000 */
[----:B------:R-:W-:Y:S02]  /*0670*/  @P3 SEL R17, R17, R24, P1 ;  /* 0x0000001811113207 */ /* 0x000fe40000800000 */
[C---:B------:R-:W-:Y:S02]  /*0680*/  FSETP.NAN.AND P1, PT, R20.reuse, R20, PT ;  /* 0x000000141400720b */ /* 0x040fe40003f28000 */
[----:B------:R-:W-:Y:S02]  /*0690*/  P2R R62, PR, RZ, 0x4 ;  /* 0x00000004ff3e7803 */ /* 0x000fe40000000000 */
[----:B------:R-:W-:Y:S02]  /*06a0*/  @P2 SEL R20, R20, R23, P1 ;  /* 0x0000001714142207 */ /* 0x000fe40000800000 */
[-C--:B----4-:R-:W-:Y:S02]  /*06b0*/  FSETP.GEU.AND P2, PT, R21, R22.reuse, PT ;  /* 0x000000161500720b */ /* 0x090fe40003f4e000 */
[----:B------:R-:W-:-:S02]  /*06c0*/  FSETP.NAN.AND P1, PT, R22, R22, PT ;  /* 0x000000161600720b */ /* 0x000fc40003f28000 */
[----:B------:R-:W-:-:S09]  /*06d0*/  P2R R63, PR, RZ, 0x4 ;  /* 0x00000004ff3f7803 */ /* 0x000fd20000000000 */
[----:B------:R-:W-:Y:S02]  /*06e0*/  @P2 SEL R22, R22, R21, P1 ;  /* 0x0000001516162207 */ /* 0x000fe40000800000 */
[-C--:B------:R-:W-:Y:S02]  /*06f0*/  FSETP.GEU.AND P2, PT, R20, R11.reuse, PT ;  /* 0x0000000b1400720b */ /* 0x080fe40003f4e000 */
[----:B------:R-:W-:-:S11]  /*0700*/  FSETP.NAN.AND P1, PT, R11, R11, PT ;  /* 0x0000000b0b00720b */ /* 0x000fd60003f28000 */
[----:B------:R-:W-:Y:S01]  /*0710*/  @P2 SEL R11, R11, R20, P1 ;  /* 0x000000140b0b2207 */ /* 0x000fe20000800000 */
[----:B------:R-:W-:-:S04]  /*0720*/  VIADD R20, R84, 0x3d ;  /* 0x0000003d54147836 */ /* 0x000fc80000000000 */
[----:B------:R-:W-:-:S04]  /*0730*/  IMAD R9, R83, 0x2, R20 ;  /* 0x0000000253097824 */ /* 0x000fc800078e0214 */
[----:B------:R-:W-:-:S05]  /*0740*/  IMAD.WIDE R8, R9, 0x4, R48 ;  /* 0x0000000409087825 */ /* 0x000fca00078e0230 */
[----:B------:R-:W2:Y:S01]  /*0750*/  @!P0 LDG.E.EL R13, desc[UR6][R8.64] ;  /* 0x00000006080d8981 */ /* 0x000ea2000c2e1900 */
[----:B------:R-:W-:Y:S02]  /*0760*/  P2R R64, PR, RZ, 0x4 ;  /* 0x00000004ff407803 */ /* 0x000fe40000000000 */
[-C--:B------:R-:W-:Y:S02]  /*0770*/  FSETP.GEU.AND P2, PT, R17, R12.reuse, PT ;  /* 0x0000000c1100720b */ /* 0x080fe40003f4e000 */
[----:B------:R-:W-:Y:S02]  /*0780*/  FSETP.NAN.AND P1, PT, R12, R12, PT ;  /* 0x0000000c0c00720b */ /* 0x000fe40003f28000 */
[----:B------:R-:W-:Y:S01]  /*0790*/  P2R R4, PR, RZ, 0x4 ;  /* 0x00000004ff047803 */ /* 0x000fe20000000000 */
[----:B------:R-:W-:-:S08]  /*07a0*/  VIADD R10, R88, 0x3e ;  /* 0x0000003e580a7836 */ /* 0x000fd00000000000 */
[----:B------:R-:W-:Y:S01]  /*07b0*/  @P2 SEL R12, R12, R17, P1 ;  /* 0x000000110c0c2207 */ /* 0x000fe20000800000 */
[----:B------:R-:W-:-:S04]  /*07c0*/  IMAD R7, R87, 0x2, R10 ;  /* 0x0000000257077824 */ /* 0x000fc800078e020a */
[----:B------:R-:W-:Y:S01]  /*07d0*/  IMAD.WIDE R6, R7, 0x4, R48 ;  /* 0x0000000407067825 */ /* 0x000fe200078e0230 */
[-C--:B--2---:R-:W-:Y:S02]  /*07e0*/  FSETP.GEU.AND P2, PT, R22, R13.reuse, PT ;  /* 0x0000000d1600720b */ /* 0x084fe40003f4e000 */
[----:B------:R-:W-:-:S11]  /*07f0*/  FSETP.NAN.AND P1, PT, R13, R13, PT ;  /* 0x0000000d0d00720b */ /* 0x000fd60003f28000 */
[----:B------:R-:W-:Y:S01]  /*0800*/  @P2 SEL R13, R13, R22, P1 ;  /* 0x000000160d0d2207 */ /* 0x000fe20000800000 */
[----:B------:R-:W-:-:S06]  /*0810*/  IMAD.MOV.U32 R22, RZ, RZ, RZ ;  /* 0x000000ffff167224 */ /* 0x000fcc00078e00ff */
[----:B------:R-:W2:Y:S01]  /*0820*/  @!P0 LDG.E.EL R22, desc[UR6][R6.64] ;  /* 0x0000000606168981 */ /* 0x000ea2000c2e1900 */
[----:B------:R-:W-:Y:S01]  /*0830*/  P2R R5, PR, RZ, 0x4 ;  /* 0x00000004ff057803 */ /* 0x000fe20000000000 */
[----:B------:R-:W-:Y:S02]  /*0840*/  IMAD R9, R52, 0x2, R10 ;  /* 0x0000000234097824 */ /* 0x000fe400078e020a */
[----:B------:R-:W-:Y:S02]  /*0850*/  IMAD.MOV.U32 R15, RZ, RZ, RZ ;  /* 0x000000ffff0f7224 */ /* 0x000fe400078e00ff */
[----:B------:R-:W-:-:S04]  /*0860*/  IMAD.WIDE R8, R9, 0x4, R48 ;  /* 0x0000000409087825 */ /* 0x000fc800078e0230 */
[----:B------:R-:W-:Y:S01]  /*0870*/  VIADD R21, R84, 0x3e ;  /* 0x0000003e54157836 */ /* 0x000fe20000000000 */
[----:B------:R-:W3:Y:S01]  /*0880*/  @!P0 LDG.E.EL R15, desc[UR6][R8.64] ;  /* 0x00000006080f8981 */ /* 0x000ee2000c2e1900 */
[----:B------:R-:W-:Y:S02]  /*0890*/  CS2R R16, SRZ ;  /* 0x0000000000107805 */ /* 0x000fe4000001ff00 */
[-C--:B--2---:R-:W-:Y:S02]  /*08a0*/  FSETP.GEU.AND P2, PT, R11, R22.reuse, PT ;  /* 0x000000160b00720b */ /* 0x084fe40003f4e000 */
[----:B------:R-:W-:-:S11]  /*08b0*/  FSETP.NAN.AND P1, PT, R22, R22, PT ;  /* 0x000000161600720b */ /* 0x000fd60003f28000 */
[----:B------:R-:W-:Y:S01]  /*08c0*/  @P2 SEL R22, R22, R11, P1 ;  /* 0x0000000b16162207 */ /* 0x000fe20000800000 */
[----:B------:R-:W-:-:S04]  /*08d0*/  IMAD R11, R83, 0x2, R21 ;  /* 0x00000002530b7824 */ /* 0x000fc800078e0215 */
[----:B------:R-:W-:-:S05]  /*08e0*/  IMAD.WIDE R10, R11, 0x4, R48 ;  /* 0x000000040b0a7825 */ /* 0x000fca00078e0230 */
[----:B------:R-:W2:Y:S01]  /*08f0*/  @!P0 LDG.E.EL R16, desc[UR6][R10.64] ;  /* 0x000000060a108981 */ /* 0x000ea2000c2e1900 */
[----:B------:R-:W-:Y:S02]  /*0900*/  P2R R6, PR, RZ, 0x4 ;  /* 0x00000004ff067803 */ /* 0x000fe40000000000 */
[-C--:B---3--:R-:W-:Y:S02]  /*0910*/  FSETP.GEU.AND P2, PT, R12, R15.reuse, PT ;  /* 0x0000000f0c00720b */ /* 0x088fe40003f4e000 */
[----:B------:R-:W-:Y:S02]  /*0920*/  FSETP.NAN.AND P1, PT, R15, R15, PT ;  /* 0x0000000f0f00720b */ /* 0x000fe40003f28000 */
[----:B------:R-:W-:-:S09]  /*0930*/  P2R R7, PR, RZ, 0x4 ;  /* 0x00000004ff077803 */ /* 0x000fd20000000000 */
[----:B------:R-:W-:Y:S01]  /*0940*/  @P2 SEL R15, R15, R12, P1 ;  /* 0x0000000c0f0f2207 */ /* 0x000fe20000800000 */
[----:B------:R-:W-:Y:S01]  /*0950*/  VIADD R14, R88, 0x3f ;  /* 0x0000003f580e7836 */ /* 0x000fe20000000000 */
[-C--:B--2---:R-:W-:Y:S02]  /*0960*/  FSETP.GEU.AND P2, PT, R13, R16.reuse, PT ;  /* 0x000000100d00720b */ /* 0x084fe40003f4e000 */
[----:B------:R-:W-:-:S11]  /*0970*/  FSETP.NAN.AND P1, PT, R16, R16, PT ;  /* 0x000000101000720b */ /* 0x000fd60003f28000 */
[----:B------:R-:W-:Y:S01]  /*0980*/  @P2 SEL R16, R16, R13, P1 ;  /* 0x0000000d10102207 */ /* 0x000fe20000800000 */
[----:B------:R-:W-:-:S04]  /*0990*/  IMAD R13, R87, 0x2, R14 ;  /* 0x00000002570d7824 */ /* 0x000fc800078e020e */
[----:B------:R-:W-:-:S05]  /*09a0*/  IMAD.WIDE R12, R13, 0x4, R48 ;  /* 0x000000040d0c7825 */ /* 0x000fca00078e0230 */
[----:B------:R-:W2:Y:S01]  /*09b0*/  @!P0 LDG.E.EL R17, desc[UR6][R12.64] ;  /* 0x000000060c118981 */ /* 0x000ea2000c2e1900 */
[----:B------:R-:W-:Y:S01]  /*09c0*/  P2R R8, PR, RZ, 0x4 ;  /* 0x00000004ff087803 */ /* 0x000fe20000000000 */
[----:B------:R-:W-:Y:S01]  /*09d0*/  IMAD R11, R52, 0x2, R14 ;  /* 0x00000002340b7824 */ /* 0x000fe200078e020e */
[----:B------:R-:W-:-:S03]  /*09e0*/  CS2R R24, SRZ ;  /* 0x0000000000187805 */ /* 0x000fc6000001ff00 */
[----:B------:R-:W-:-:S05]  /*09f0*/  IMAD.WIDE R10, R11, 0x4, R48 ;  /* 0x000000040b0a7825 */ /* 0x000fca00078e0230 */
[----:B------:R-:W3:Y:S01]  /*0a00*/  @!P0 LDG.E.EL R24, desc[UR6][R10.64] ;  /* 0x000000060a188981 */ /* 0x000ee2000c2e1900 */
[-C--:B--2---:R-:W-:Y:S02]  /*0a10*/  FSETP.GEU.AND P2, PT, R22, R17.reuse, PT ;  /* 0x000000111600720b */ /* 0x084fe40003f4e000 */
[----:B------:R-:W-:-:S11]  /*0a20*/  FSETP.NAN.AND P1, PT, R17, R17, PT ;  /* 0x000000111100720b */ /* 0x000fd60003f28000 */
[----:B------:R-:W-:Y:S01]  /*0a30*/  @P2 SEL R17, R17, R22, P1 ;  /* 0x0000001611112207 */ /* 0x000fe20000800000 */
[----:B------:R-:W-:-:S04]  /*0a40*/  VIADD R22, R84, 0x3f ;  /* 0x0000003f54167836 */ /* 0x000fc80000000000 */
[----:B------:R-:W-:-:S04]  /*0a50*/  IMAD R13, R83, 0x2, R22 ;  /* 0x00000002530d7824 */ /* 0x000fc800078e0216 */
[----:B------:R-:W-:-:S05]  /*0a60*/  IMAD.WIDE R12, R13, 0x4, R48 ;  /* 0x000000040d0c7825 */ /* 0x000fca00078e0230 */
[----:B------:R-:W2:Y:S01]  /*0a70*/  @!P0 LDG.E.EL R25, desc[UR6][R12.64] ;  /* 0x000000060c198981 */ /* 0x000ea2000c2e1900 */
[----:B------:R-:W-:Y:S02]  /*0a80*/  P2R R9, PR, RZ, 0x4 ;  /* 0x00000004ff097803 */ /* 0x000fe40000000000 */
[-C--:B---3--:R-:W-:Y:S02]  /*0a90*/  FSETP.GEU.AND P2, PT, R15, R24.reuse, PT ;  /* 0x000000180f00720b */ /* 0x088fe40003f4e000 */
[----:B------:R-:W-:Y:S02]  /*0aa0*/  FSETP.NAN.AND P1, PT, R24, R24, PT ;  /* 0x000000181800720b */ /* 0x000fe40003f28000 */
[----:B------:R-:W-:-:S09]  /*0ab0*/  P2R R10, PR, RZ, 0x4 ;  /* 0x00000004ff0a7803 */ /* 0x000fd20000000000 */
[----:B------:R-:W-:Y:S02]  /*0ac0*/  @P2 SEL R24, R24, R15, P1 ;  /* 0x0000000f18182207 */ /* 0x000fe40000800000 */
[----:B------:R-:W-:Y:S02]  /*0ad0*/  CS2R R26, SRZ ;  /* 0x00000000001a7805 */ /* 0x000fe4000001ff00 */
[-C--:B--2---:R-:W-:Y:S02]  /*0ae0*/  FSETP.GEU.AND P2, PT, R16, R25.reuse, PT ;  /* 0x000000191000720b */ /* 0x084fe40003f4e000 */
[----:B------:R-:W-:-:S11]  /*0af0*/  FSETP.NAN.AND P1, PT, R25, R25, PT ;  /* 0x000000191900720b */ /* 0x000fd60003f28000 */
[----:B------:R-:W-:Y:S01]  /*0b00*/  @P2 SEL R25, R25, R16, P1 ;  /* 0x0000001019192207 */ /* 0x000fe20000800000 */
[----:B------:R-:W-:-:S04]  /*0b10*/  VIADD R16, R88, 0x7a ;  /* 0x0000007a58107836 */ /* 0x000fc80000000000 */
[----:B------:R-:W-:-:S04]  /*0b20*/  IMAD R15, R87, 0x2, R16 ;  /* 0x00000002570f7824 */ /* 0x000fc800078e0210 */
[----:B------:R-:W-:-:S05]  /*0b30*/  IMAD.WIDE R14, R15, 0x4, R48 ;  /* 0x000000040f0e7825 */ /* 0x000fca00078e0230 */
[----:B------:R0:W2:Y:S01]  /*0b40*/  @!P0 LDG.E.EL R26, desc[UR6][R14.64] ;  /* 0x000000060e1a8981 */ /* 0x0000a2000c2e1900 */
[----:B------:R-:W-:Y:S01]  /*0b50*/  P2R R11, PR, RZ, 0x4 ;  /* 0x00000004ff0b7803 */ /* 0x000fe20000000000 */
[----:B------:R-:W-:Y:S02]  /*0b60*/  VIADD R23, R84, 0x7a ;  /* 0x0000007a54177836 */ /* 0x000fe40000000000 */
[----:B------:R-:W-:Y:S02]  /*0b70*/  IMAD.MOV.U32 R28, RZ, RZ, RZ ;  /* 0x000000ffff1c7224 */ /* 0x000fe400078e00ff */
[----:B0-----:R-:W-:-:S04]  /*0b80*/  IMAD R15, R83, 0x2, R23 ;  /* 0x00000002530f7824 */ /* 0x001fc800078e0217 */
[----:B------:R-:W-:-:S05]  /*0b90*/  IMAD.WIDE R14, R15, 0x4, R48 ;  /* 0x000000040f0e7825 */ /* 0x000fca00078e0230 */
[----:B------:R-:W3:Y:S01]  /*0ba0*/  @!P0 LDG.E.EL R28, desc[UR6][R14.64] ;  /* 0x000000060e1c8981 */ /* 0x000ee2000c2e1900 */
[-C--:B--2---:R-:W-:Y:S02]  /*0bb0*/  FSETP.GEU.AND P2, PT, R17, R26.reuse, PT ;  /* 0x0000001a1100720b */ /* 0x084fe40003f4e000 */
[----:B------:R-:W-:-:S11]  /*0bc0*/  FSETP.NAN.AND P1, PT, R26, R26, PT ;  /* 0x0000001a1a00720b */ /* 0x000fd60003f28000 */
[----:B------:R-:W-:Y:S01]  /*0bd0*/  @P2 SEL R26, R26, R17, P1 ;  /* 0x000000111a1a2207 */ /* 0x000fe20000800000 */
[----:B------:R-:W-:-:S04]  /*0be0*/  IMAD R17, R52, 0x2, R16 ;  /* 0x0000000234117824 */ /* 0x000fc800078e0210 */
[----:B------:R-:W-:-:S05]  /*0bf0*/  IMAD.WIDE R16, R17, 0x4, R48 ;  /* 0x0000000411107825 */ /* 0x000fca00078e0230 */
[----:B------:R-:W2:Y:S01]  /*0c00*/  @!P0 LDG.E.EL R27, desc[UR6][R16.64] ;  /* 0x00000006101b8981 */ /* 0x000ea2000c2e1900 */
[----:B------:R-:W-:Y:S01]  /*0c10*/  P2R R12, PR, RZ, 0x4 ;  /* 0x00000004ff0c7803 */ /* 0x000fe20000000000 */
[----:B------:R-:W-:Y:S02]  /*0c20*/  IMAD.MOV.U32 R53, RZ, RZ, RZ ;  /* 0x000000ffff357224 */ /* 0x000fe400078e00ff */
[----:B------:R-:W-:Y:S01]  /*0c30*/  IMAD.MOV.U32 R86, RZ, RZ, RZ ;  /* 0x000000ffff567224 */ /* 0x000fe200078e00ff */
[-C--:B--2---:R-:W-:Y:S02]  /*0c40*/  FSETP.GEU.AND P2, PT, R24, R27.reuse, PT ;  /* 0x0000001b1800720b */ /* 0x084fe40003f4e000 */
[----:B------:R-:W-:Y:S02]  /*0c50*/  FSETP.NAN.AND P1, PT, R27, R27, PT ;  /* 0x0000001b1b00720b */ /* 0x000fe40003f28000 */
[----:B------:R-:W-:-:S09]  /*0c60*/  P2R R13, PR, RZ, 0x4 ;  /* 0x00000004ff0d7803 */ /* 0x000fd20000000000 */
[----:B------:R-:W-:Y:S01]  /*0c70*/  @P2 SEL R27, R27, R24, P1 ;  /* 0x000000181b1b2207 */ /* 0x000fe20000800000 */
[----:B------:R-:W-:Y:S01]  /*0c80*/  VIADD R24, R88, 0x7b ;  /* 0x0000007b58187836 */ /* 0x000fe20000000000 */
[----:B---3--:R-:W-:-:S03]  /*0c90*/  FSETP.GEU.AND P2, PT, R25, R28, PT ;  /* 0x0000001c1900720b */ /* 0x008fc60003f4e000 */
[----:B------:R-:W-:-:S04]  /*0ca0*/  IMAD R17, R87, 0x2, R24 ;  /* 0x0000000257117824 */ /* 0x000fc800078e0218 */
[----:B------:R-:W-:Y:S01]  /*0cb0*/  IMAD.WIDE R16, R17, 0x4, R48 ;  /* 0x0000000411107825 */ /* 0x000fe200078e0230 */
[----:B------:R-:W-:-:S04]  /*0cc0*/  FSETP.NAN.AND P1, PT, R28, R28, PT ;  /* 0x0000001c1c00720b */ /* 0x000fc80003f28000 */
[----:B------:R-:W2:Y:S01]  /*0cd0*/  @!P0 LDG.E.EL R53, desc[UR6][R16.64] ;  /* 0x0000000610358981 */ /* 0x000ea2000c2e1900 */
[----:B------:R-:W-:Y:S01]  /*0ce0*/  @P2 SEL R28, R28, R25, P1 ;  /* 0x000000191c1c2207 */ /* 0x000fe20000800000 */
[----:B------:R-:W-:-:S04]  /*0cf0*/  IMAD R25, R52, 0x2, R24 ;  /* 0x0000000234197824 */ /* 0x000fc800078e0218 */
[----:B------:R-:W-:-:S05]  /*0d00*/  IMAD.WIDE R24, R25, 0x4, R48 ;  /* 0x0000000419187825 */ /* 0x000fca00078e0230 */
[----:B------:R-:W3:Y:S01]  /*0d10*/  @!P0 LDG.E.EL R86, desc[UR6][R24.64] ;  /* 0x0000000618568981 */ /* 0x000ee2000c2e1900 */
[----:B------:R-:W-:Y:S01]  /*0d20*/  P2R R14, PR, RZ, 0x4 ;  /* 0x00000004ff0e7803 */ /* 0x000fe20000000000 */
[----:B------:R-:W-:Y:S01]  /*0d30*/  IMAD.MOV.U32 R79, RZ, RZ, RZ ;  /* 0x000000ffff4f7224 */ /* 0x000fe200078e00ff */
[-C--:B--2---:R-:W-:Y:S02]  /*0d40*/  FSETP.GEU.AND P2, PT, R26, R53.reuse, PT ;  /* 0x000000351a00720b */ /* 0x084fe40003f4e000 */
[----:B------:R-:W-:Y:S02]  /*0d50*/  FSETP.NAN.AND P1, PT, R53, R53, PT ;  /* 0x000000353500720b */ /* 0x000fe40003f28000 */
[----:B------:R-:W-:-:S09]  /*0d60*/  P2R R15, PR, RZ, 0x4 ;  /* 0x00000004ff0f7803 */ /* 0x000fd20000000000 */
[----:B------:R-:W-:Y:S02]  /*0d70*/  @P2 SEL R53, R53, R26, P1 ;  /* 0x0000001a35352207 */ /* 0x000fe40000800000 */
[-C--:B---3--:R-:W-:Y:S01]  /*0d80*/  FSETP.GEU.AND P2, PT, R27, R86.reuse, PT ;  /* 0x000000561b00720b */ /* 0x088fe20003f4e000 */
[----:B------:R-:W-:Y:S01]  /*0d90*/  VIADD R26, R84, 0x7b ;  /* 0x0000007b541a7836 */ /* 0x000fe20000000000 */
[----:B------:R-:W-:-:S11]  /*0da0*/  FSETP.NAN.AND P1, PT, R86, R86, PT ;  /* 0x000000565600720b */ /* 0x000fd60003f28000 */
[----:B------:R-:W-:Y:S01]  /*0db0*/  @P2 SEL R86, R86, R27, P1 ;  /* 0x0000001b56562207 */ /* 0x000fe20000800000 */
[----:B------:R-:W-:-:S04]  /*0dc0*/  IMAD R27, R83, 0x2, R26 ;  /* 0x00000002531b7824 */ /* 0x000fc800078e021a */
[----:B------:R-:W-:-:S05]  /*0dd0*/  IMAD.WIDE R26, R27, 0x4, R48 ;  /* 0x000000041b1a7825 */ /* 0x000fca00078e0230 */
[----:B------:R0:W2:Y:S01]  /*0de0*/  @!P0 LDG.E.EL R79, desc[UR6][R26.64] ;  /* 0x000000061a4f8981 */ /* 0x0000a2000c2e1900 */
[----:B------:R-:W-:Y:S01]  /*0df0*/  LOP3.LUT R81, R2, 0x3, R3, 0xfe, !PT ;  /* 0x0000000302517812 */ /* 0x000fe200078efe03 */
[----:B------:R-:W-:-:S04]  /*0e00*/  IMAD.MOV.U32 R80, RZ, RZ, RZ ;  /* 0x000000ffff507224 */ /* 0x000fc800078e00ff */
[----:B------:R-:W-:Y:S01]  /*0e10*/  IMAD.HI R24, R81, -0x77777777, R80 ;  /* 0x8888888951187827 */ /* 0x000fe200078e0250 */
[----:B------:R-:W-:-:S04]  /*0e20*/  P2R R16, PR, RZ, 0x4 ;  /* 0x00000004ff107803 */ /* 0x000fc80000000000 */
[----:B------:R-:W-:-:S04]  /*0e30*/  SHF.R.U32.HI R25, RZ, 0x1f, R24 ;  /* 0x0000001fff197819 */ /* 0x000fc80000011618 */
[----:B------:R-:W-:-:S05]  /*0e40*/  LEA.HI.SX32 R25, R24, R25, 0x1c ;  /* 0x0000001918197211 */ /* 0x000fca00078fe2ff */
[----:B------:R-:W-:-:S04]  /*0e50*/  IMAD R80, R25, -0x1e, R81 ;  /* 0xffffffe219507824 */ /* 0x000fc800078e0251 */
[C---:B------:R-:W-:Y:S02]  /*0e60*/  IMAD R25, R80.reuse, 0x2, R84 ;  /* 0x0000000250197824 */ /* 0x040fe400078e0254 */
[----:B0-----:R-:W-:Y:S02]  /*0e70*/  IMAD R27, R80, 0x2, R18 ;  /* 0x00000002501b7824 */ /* 0x001fe400078e0212 */
[----:B------:R-:W-:Y:S02]  /*0e80*/  IMAD.MOV.U32 R18, RZ, RZ, RZ ;  /* 0x000000ffff127224 */ /* 0x000fe400078e00ff */
[----:B------:R-:W-:-:S04]  /*0e90*/  IMAD.WIDE R24, R25, 0x4, R48 ;  /* 0x0000000419187825 */ /* 0x000fc800078e0230 */
[----:B------:R-:W-:Y:S01]  /*0ea0*/  IMAD.WIDE R26, R27, 0x4, R48 ;  /* 0x000000041b1a7825 */ /* 0x000fe200078e0230 */
[----:B------:R0:W3:Y:S01]  /*0eb0*/  @!P0 LDG.E.EL R18, desc[UR6][R24.64] ;  /* 0x0000000618128981 */ /* 0x0000e2000c2e1900 */
[-C--:B--2---:R-:W-:Y:S02]  /*0ec0*/  FSETP.GEU.AND P2, PT, R28, R79.reuse, PT ;  /* 0x0000004f1c00720b */ /* 0x084fe40003f4e000 */
[----:B------:R-:W-:-:S11]  /*0ed0*/  FSETP.NAN.AND P1, PT, R79, R79, PT ;  /* 0x0000004f4f00720b */ /* 0x000fd60003f28000 */
[----:B------:R-:W-:Y:S02]  /*0ee0*/  @P2 SEL R79, R79, R28, P1 ;  /* 0x0000001c4f4f2207 */ /* 0x000fe40000800000 */
[----:B------:R-:W-:-:S06]  /*0ef0*/  CS2R R28, SRZ ;  /* 0x00000000001c7805 */ /* 0x000fcc000001ff00 */
[----:B------:R1:W3:Y:S01]  /*0f00*/  @!P0 LDG.E.EL R28, desc[UR6][R26.64] ;  /* 0x000000061a1c8981 */ /* 0x0002e2000c2e1900 */
[----:B------:R-:W-:Y:S01]  /*0f10*/  P2R R17, PR, RZ, 0x4 ;  /* 0x00000004ff117803 */ /* 0x000fe20000000000 */
[C---:B------:R-:W-:Y:S02]  /*0f20*/  IMAD R19, R80.reuse, 0x2, R19 ;  /* 0x0000000250137824 */ /* 0x040fe400078e0213 */
[----:B0-----:R-:W-:Y:S02]  /*0f30*/  IMAD R25, R80, 0x2, R20 ;  /* 0x0000000250197824 */ /* 0x001fe400078e0214 */
[----:B------:R-:W-:Y:S02]  /*0f40*/  IMAD.MOV.U32 R20, RZ, RZ, RZ ;  /* 0x000000ffff147224 */ /* 0x000fe400078e00ff */
[----:B------:R-:W-:-:S05]  /*0f50*/  IMAD.WIDE R24, R25, 0x4, R48 ;  /* 0x0000000419187825 */ /* 0x000fca00078e0230 */
[----:B------:R-:W2:Y:S01]  /*0f60*/  @!P0 LDG.E.EL R20, desc[UR6][R24.64] ;  /* 0x0000000618148981 */ /* 0x000ea2000c2e1900 */
[----:B-1----:R-:W-:Y:S01]  /*0f70*/  IMAD.MOV.U32 R27, RZ, RZ, RZ ;  /* 0x000000ffff1b7224 */ /* 0x002fe200078e00ff */
[C---:B---3--:R-:W-:Y:S02]  /*0f80*/  FSETP.GT.AND P2, PT, R28.reuse, R18, PT ;  /* 0x000000121c00720b */ /* 0x048fe40003f44000 */
[----:B------:R-:W-:-:S11]  /*0f90*/  FSETP.NAN.AND P1, PT, R28, R28, PT ;  /* 0x0000001c1c00720b */ /* 0x000fd60003f28000 */
[----:B------:R-:W-:Y:S01]  /*0fa0*/  @!P2 SEL R28, R28, R18, P1 ;  /* 0x000000121c1ca207 */ /* 0x000fe20000800000 */
[----:B------:R-:W-:-:S05]  /*0fb0*/  IMAD.WIDE R18, R19, 0x4, R48 ;  /* 0x0000000413127825 */ /* 0x000fca00078e0230 */
[----:B------:R0:W3:Y:S02]  /*0fc0*/  @!P0 LDG.E.EL R29, desc[UR6][R18.64] ;  /* 0x00000006121d8981 */ /* 0x0000e4000c2e1900 */
[----:B0-----:R-:W-:-:S04]  /*0fd0*/  IMAD R19, R80, 0x2, R21 ;  /* 0x0000000250137824 */ /* 0x001fc800078e0215 */
[----:B------:R-:W-:-:S05]  /*0fe0*/  IMAD.WIDE R18, R19, 0x4, R48 ;  /* 0x0000000413127825 */ /* 0x000fca00078e0230 */
[----:B------:R-:W4:Y:S01]  /*0ff0*/  @!P0 LDG.E.EL R27, desc[UR6][R18.64] ;  /* 0x00000006121b8981 */ /* 0x000f22000c2e1900 */
[----:B------:R-:W-:Y:S01]  /*1000*/  P2R R65, PR, RZ, 0x4 ;  /* 0x00000004ff417803 */ /* 0x000fe20000000000 */
[----:B------:R-:W-:Y:S02]  /*1010*/  IMAD R21, R80, 0x2, R22 ;  /* 0x0000000250157824 */ /* 0x000fe400078e0216 */
[----:B------:R-:W-:Y:S01]  /*1020*/  IMAD.MOV.U32 R24, RZ, RZ, RZ ;  /* 0x000000ffff187224 */ /* 0x000fe200078e00ff */
[-C--:B---3--:R-:W-:Y:S02]  /*1030*/  FSETP.GEU.AND P2, PT, R28, R29.reuse, PT ;  /* 0x0000001d1c00720b */ /* 0x088fe40003f4e000 */
[----:B------:R-:W-:Y:S02]  /*1040*/  FSETP.NAN.AND P1, PT, R29, R29, PT ;  /* 0x0000001d1d00720b */ /* 0x000fe40003f28000 */
[----:B------:R-:W-:-:S09]  /*1050*/  P2R R66, PR, RZ, 0x4 ;  /* 0x00000004ff427803 */ /* 0x000fd20000000000 */
[----:B------:R-:W-:-:S04]  /*1060*/  @P2 SEL R29, R29, R28, P1 ;  /* 0x0000001c1d1d2207 */ /* 0x000fc80000800000 */
[-C--:B--2---:R-:W-:Y:S02]  /*1070*/  FSETP.GEU.AND P2, PT, R29, R20.reuse, PT ;  /* 0x000000141d00720b */ /* 0x084fe40003f4e000 */
[----:B------:R-:W-:Y:S02]  /*1080*/  FSETP.NAN.AND P1, PT, R20, R20, PT ;  /* 0x000000141400720b */ /* 0x000fe40003f28000 */
[----:B------:R-:W-:-:S09]  /*1090*/  P2R R44, PR, RZ, 0x4 ;  /* 0x00000004ff2c7803 */ /* 0x000fd20000000000 */
[----:B------:R-:W-:-:S04]  /*10a0*/  @P2 SEL R20, R20, R29, P1 ;  /* 0x0000001d14142207 */ /* 0x000fc80000800000 */
[-C--:B----4-:R-:W-:Y:S02]  /*10b0*/  FSETP.GEU.AND P2, PT, R20, R27.reuse, PT ;  /* 0x0000001b1400720b */ /* 0x090fe40003f4e000 */
[----:B------:R-:W-:-:S11]  /*10c0*/  FSETP.NAN.AND P1, PT, R27, R27, PT ;  /* 0x0000001b1b00720b */ /* 0x000fd60003f28000 */
[----:B------:R-:W-:Y:S01]  /*10d0*/  @P2 SEL R27, R27, R20, P1 ;  /* 0x000000141b1b2207 */ /* 0x000fe20000800000 */
[----:B------:R-:W-:-:S05]  /*10e0*/  IMAD.WIDE R20, R21, 0x4, R48 ;  /* 0x0000000415147825 */ /* 0x000fca00078e0230 */
[----:B------:R-:W2:Y:S01]  /*10f0*/  @!P0 LDG.E.EL R24, desc[UR6][R20.64] ;  /* 0x0000000614188981 */ /* 0x000ea2000c2e1900 */
[----:B------:R-:W-:Y:S01]  /*1100*/  P2R R18, PR, RZ, 0x4 ;  /* 0x00000004ff127803 */ /* 0x000fe20000000000 */
        /* <DEDUP_REMOVED lines=8> */
[----:B------:R-:W-:-:S04]  /*1190*/  VIADD R21, R84, 0x7b ;  /* 0x0000007b54157836 */ /* 0x000fc80000000000 */
[----:B------:R-:W-:Y:S02]  /*11a0*/  IMAD R21, R80, 0x2, R21 ;  /* 0x0000000250157824 */ /* 0x000fe400078e0215 */
[----:B------:R-:W-:Y:S01]  /*11b0*/  IMAD.MOV.U32 R58, RZ, RZ, RZ ;  /* 0x000000ffff3a7224 */ /* 0x000fe200078e00ff */
[-C--:B--2---:R-:W-:Y:S02]  /*11c0*/  FSETP.GEU.AND P2, PT, R24, R27.reuse, PT ;  /* 0x0000001b1800720b */ /* 0x084fe40003f4e000 */
[----:B------:R-:W-:-:S11]  /*11d0*/  FSETP.NAN.AND P1, PT, R27, R27, PT ;  /* 0x0000001b1b00720b */ /* 0x000fd60003f28000 */
[----:B------:R-:W-:Y:S01]  /*11e0*/  @P2 SEL R27, R27, R24, P1 ;  /* 0x000000181b1b2207 */ /* 0x000fe20000800000 */
[----:B------:R-:W-:-:S05]  /*11f0*/  IMAD.WIDE R24, R21, 0x4, R48 ;  /* 0x0000000415187825 */ /* 0x000fca00078e0230 */
[----:B------:R0:W2:Y:S01]  /*1200*/  @!P0 LDG.E.EL R58, desc[UR6][R24.64] ;  /* 0x00000006183a8981 */ /* 0x0000a2000c2e1900 */
[----:B------:R-:W-:Y:S01]  /*1210*/  LOP3.LUT R23, R2, 0x4, R3, 0xfe, !PT ;  /* 0x0000000402177812 */ /* 0x000fe200078efe03 */
[----:B------:R-:W-:-:S04]  /*1220*/  IMAD.MOV.U32 R22, RZ, RZ, RZ ;  /* 0x000000ffff167224 */ /* 0x000fc800078e00ff */
[----:B------:R-:W-:Y:S01]  /*1230*/  IMAD.HI R68, R23, -0x77777777, R22 ;  /* 0x8888888917447827 */ /* 0x000fe200078e0216 */
[----:B------:R-:W-:-:S04]  /*1240*/  P2R R20, PR, RZ, 0x4 ;  /* 0x00000004ff147803 */ /* 0x000fc80000000000 */
[----:B------:R-:W-:-:S04]  /*1250*/  SHF.R.U32.HI R69, RZ, 0x1f, R68 ;  /* 0x0000001fff457819 */ /* 0x000fc80000011644 */
[----:B------:R-:W-:Y:S01]  /*1260*/  LEA.HI.SX32 R69, R68, R69, 0x1c ;  /* 0x0000004544457211 */ /* 0x000fe200078fe2ff */
[----:B------:R-:W-:Y:S02]  /*1270*/  IMAD.MOV.U32 R68, RZ, RZ, RZ ;  /* 0x000000ffff447224 */ /* 0x000fe400078e00ff */
[----:B------:R-:W-:-:S04]  /*1280*/  IMAD.HI R26, R23, -0x6e5d4c3b, R22 ;  /* 0x91a2b3c5171a7827 */ /* 0x000fc800078e0216 */
[----:B------:R-:W-:-:S05]  /*1290*/  IMAD.HI R22, R69, -0x77777777, R68 ;  /* 0x8888888945167827 */ /* 0x000fca00078e0244 */
[----:B0-----:R-:W-:-:S04]  /*12a0*/  SHF.R.U32.HI R25, RZ, 0x1f, R22 ;  /* 0x0000001fff197819 */ /* 0x001fc80000011616 */
[----:B------:R-:W-:-:S05]  /*12b0*/  LEA.HI.SX32 R25, R22, R25, 0x1c ;  /* 0x0000001916197211 */ /* 0x000fca00078fe2ff */
[----:B------:R-:W-:Y:S02]  /*12c0*/  IMAD R25, R25, -0x1e, R69 ;  /* 0xffffffe219197824 */ /* 0x000fe400078e0245 */
[----:B------:R-:W-:Y:S01]  /*12d0*/  IMAD R68, R69, -0x1e, R23 ;  /* 0xffffffe245447824 */ /* 0x000fe200078e0217 */
[----:B------:R-:W-:Y:S01]  /*12e0*/  CS2R R30, SRZ ;  /* 0x00000000001e7805 */ /* 0x000fe2000001ff00 */
[----:B------:R-:W-:Y:S01]  /*12f0*/  IMAD.MOV.U32 R22, RZ, RZ, RZ ;  /* 0x000000ffff167224 */ /* 0x000fe200078e00ff */
[-C--:B--2---:R-:W-:Y:S02]  /*1300*/  FSETP.GEU.AND P2, PT, R27, R58.reuse, PT ;  /* 0x0000003a1b00720b */ /* 0x084fe40003f4e000 */
[----:B------:R-:W-:-:S11]  /*1310*/  FSETP.NAN.AND P1, PT, R58, R58, PT ;  /* 0x0000003a3a00720b */ /* 0x000fd60003f28000 */
[----:B------:R-:W-:Y:S02]  /*1320*/  @P2 SEL R58, R58, R27, P1 ;  /* 0x0000001b3a3a2207 */ /* 0x000fe40000800000 */
[----:B------:R-:W-:-:S04]  /*1330*/  SHF.R.U32.HI R27, RZ, 0x1f, R26 ;  /* 0x0000001fff1b7819 */ /* 0x000fc8000001161a */
[----:B------:R-:W-:-:S05]  /*1340*/  LEA.HI.SX32 R27, R26, R27, 0x17 ;  /* 0x0000001b1a1b7211 */ /* 0x000fca00078fbaff */
[----:B------:R-:W-:-:S04]  /*1350*/  IMAD R50, R27, 0xe89, RZ ;  /* 0x00000e891b327824 */ /* 0x000fc800078e02ff */
[----:B------:R-:W-:-:S04]  /*1360*/  IMAD R67, R25, 0x7a, R50 ;  /* 0x0000007a19437824 */ /* 0x000fc800078e0232 */
[----:B------:R-:W-:Y:S02]  /*1370*/  VIADD R29, R67, 0x1 ;  /* 0x00000001431d7836 */ /* 0x000fe40000000000 */
[C---:B------:R-:W-:Y:S02]  /*1380*/  IMAD R27, R68.reuse, 0x2, R67 ;  /* 0x00000002441b7824 */ /* 0x040fe400078e0243 */
[----:B------:R-:W-:Y:S02]  /*1390*/  IMAD R25, R68, 0x2, R29 ;  /* 0x0000000244197824 */ /* 0x000fe400078e021d */
[----:B------:R-:W-:-:S04]  /*13a0*/  IMAD.WIDE R26, R27, 0x4, R48 ;  /* 0x000000041b1a7825 */ /* 0x000fc800078e0230 */
[----:B------:R-:W-:Y:S01]  /*13b0*/  IMAD.WIDE R24, R25, 0x4, R48 ;  /* 0x0000000419187825 */ /* 0x000fe200078e0230 */
[----:B------:R-:W2:Y:S04]  /*13c0*/  @!P0 LDG.E.EL R22, desc[UR6][R26.64] ;  /* 0x000000061a168981 */ /* 0x000ea8000c2e1900 */
[----:B------:R0:W2:Y:S01]  /*13d0*/  @!P0 LDG.E.EL R31, desc[UR6][R24.64] ;  /* 0x00000006181f8981 */ /* 0x0000a2000c2e1900 */
[----:B------:R-:W-:Y:S01]  /*13e0*/  P2R R21, PR, RZ, 0x4 ;  /* 0x00000004ff157803 */ /* 0x000fe20000000000 */
[----:B------:R-:W-:-:S04]  /*13f0*/  VIADD R41, R67, 0x2 ;  /* 0x0000000243297836 */ /* 0x000fc80000000000 */
[----:B------:R-:W-:Y:S02]  /*1400*/  IMAD R23, R68, 0x2, R41 ;  /* 0x0000000244177824 */ /* 0x000fe400078e0229 */
[----:B------:R-:W-:Y:S02]  /*1410*/  IMAD.MOV.U32 R28, RZ, RZ, RZ ;  /* 0x000000ffff1c7224 */ /* 0x000fe400078e00ff */
[----:B------:R-:W-:-:S04]  /*1420*/  VIADD R39, R67, 0x3d ;  /* 0x0000003d43277836 */ /* 0x000fc80000000000 */
[----:B0-----:R-:W-:Y:S02]  /*1430*/  IMAD R25, R68, 0x2, R39 ;  /* 0x0000000244197824 */ /* 0x001fe400078e0227 */
[----:B------:R-:W-:Y:S02]  /*1440*/  IMAD.MOV.U32 R27, RZ, RZ, RZ ;  /* 0x000000ffff1b7224 */ /* 0x000fe400078e00ff */
[----:B------:R-:W-:-:S05]  /*1450*/  IMAD.WIDE R24, R25, 0x4, R48 ;  /* 0x0000000419187825 */ /* 0x000fca00078e0230 */
[----:B------:R-:W3:Y:S01]  /*1460*/  @!P0 LDG.E.EL R27, desc[UR6][R24.64] ;  /* 0x00000006181b8981 */ /* 0x000ee2000c2e1900 */
[C---:B--2---:R-:W-:Y:S02]  /*1470*/  FSETP.GT.AND P2, PT, R31.reuse, R22, PT ;  /* 0x000000161f00720b */ /* 0x044fe40003f44000 */
[----:B------:R-:W-:-:S11]  /*1480*/  FSETP.NAN.AND P1, PT, R31, R31, PT ;  /* 0x0000001f1f00720b */ /* 0x000fd60003f28000 */
[----:B------:R-:W-:Y:S01]  /*1490*/  @!P2 SEL R31, R31, R22, P1 ;  /* 0x000000161f1fa207 */ /* 0x000fe20000800000 */
[----:B------:R-:W-:-:S05]  /*14a0*/  IMAD.WIDE R22, R23, 0x4, R48 ;  /* 0x0000000417167825 */ /* 0x000fca00078e0230 */
[----:B------:R0:W2:Y:S01]  /*14b0*/  @!P0 LDG.E.EL R28, desc[UR6][R22.64] ;  /* 0x00000006161c8981 */ /* 0x0000a2000c2e1900 */
[----:B------:R-:W-:Y:S01]  /*14c0*/  P2R R69, PR, RZ, 0x4 ;  /* 0x00000004ff457803 */ /* 0x000fe20000000000 */
[----:B------:R-:W-:-:S04]  /*14d0*/  VIADD R37, R67, 0x3e ;  /* 0x0000003e43257836 */ /* 0x000fc80000000000 */
[----:B0-----:R-:W-:-:S04]  /*14e0*/  IMAD R23, R68, 0x2, R37 ;  /* 0x0000000244177824 */ /* 0x001fc800078e0225 */
[----:B------:R-:W-:Y:S01]  /*14f0*/  IMAD.WIDE R22, R23, 0x4, R48 ;  /* 0x0000000417167825 */ /* 0x000fe200078e0230 */
[-C--:B--2---:R-:W-:Y:S02]  /*1500*/  FSETP.GEU.AND P2, PT, R31, R28.reuse, PT ;  /* 0x0000001c1f00720b */ /* 0x084fe40003f4e000 */
[----:B------:R-:W-:Y:S02]  /*1510*/  FSETP.NAN.AND P1, PT, R28, R28, PT ;  /* 0x0000001c1c00720b */ /* 0x000fe40003f28000 */
[----:B------:R-:W-:-:S09]  /*1520*/  P2R R70, PR, RZ, 0x4 ;  /* 0x00000004ff467803 */ /* 0x000fd20000000000 */
[----:B------:R-:W-:-:S04]  /*1530*/  @P2 SEL R28, R28, R31, P1 ;  /* 0x0000001f1c1c2207 */ /* 0x000fc80000800000 */
[-C--:B---3--:R-:W-:Y:S02]  /*1540*/  FSETP.GEU.AND P2, PT, R28, R27.reuse, PT ;  /* 0x0000001b1c00720b */ /* 0x088fe40003f4e000 */
[----:B------:R-:W-:-:S11]  /*1550*/  FSETP.NAN.AND P1, PT, R27, R27, PT ;  /* 0x0000001b1b00720b */ /* 0x000fd60003f28000 */
[----:B------:R-:W-:Y:S01]  /*1560*/  @P2 SEL R27, R27, R28, P1 ;  /* 0x0000001c1b1b2207 */ /* 0x000fe20000800000 */
[----:B------:R-:W-:-:S06]  /*1570*/  IMAD.MOV.U32 R28, RZ, RZ, RZ ;  /* 0x000000ffff1c7224 */ /* 0x000fcc00078e00ff */
[----:B------:R-:W2:Y:S01]  /*1580*/  @!P0 LDG.E.EL R28, desc[UR6][R22.64] ;  /* 0x00000006161c8981 */ /* 0x000ea2000c2e1900 */
[----:B------:R-:W-:Y:S01]  /*1590*/  P2R R46, PR, RZ, 0x4 ;  /* 0x00000004ff2e7803 */ /* 0x000fe20000000000 */
[----:B------:R-:W-:Y:S02]  /*15a0*/  VIADD R35, R67, 0x3f ;  /* 0x0000003f43237836 */ /* 0x000fe40000000000 */
[----:B------:R-:W-:Y:S01]  /*15b0*/  IMAD.MOV.U32 R33, RZ, RZ, RZ ;  /* 0x000000ffff217224 */ /* 0x000fe200078e00ff */
[-C--:B--2---:R-:W-:Y:S02]  /*15c0*/  FSETP.GEU.AND P2, PT, R27, R28.reuse, PT ;  /* 0x0000001c1b00720b */ /* 0x084fe40003f4e000 */
[----:B------:R-:W-:-:S11]  /*15d0*/  FSETP.NAN.AND P1, PT, R28, R28, PT ;  /* 0x0000001c1c00720b */ /* 0x000fd60003f28000 */
[----:B------:R-:W-:Y:S01]  /*15e0*/  @P2 SEL R28, R28, R27, P1 ;  /* 0x0000001b1c1c2207 */ /* 0x000fe20000800000 */
[----:B------:R-:W-:-:S04]  /*15f0*/  IMAD R27, R68, 0x2, R35 ;  /* 0x00000002441b7824 */ /* 0x000fc800078e0223 */
[----:B------:R-:W-:-:S05]  /*1600*/  IMAD.WIDE R26, R27, 0x4, R48 ;  /* 0x000000041b1a7825 */ /* 0x000fca00078e0230 */
[----:B------:R0:W2:Y:S01]  /*1610*/  @!P0 LDG.E.EL R33, desc[UR6][R26.64] ;  /* 0x000000061a218981 */ /* 0x0000a2000c2e1900 */
[----:B------:R-:W-:Y:S01]  /*1620*/  P2R R22, PR, RZ, 0x4 ;  /* 0x00000004ff167803 */ /* 0x000fe20000000000 */
[----:B------:R-:W-:-:S04]  /*1630*/  VIADD R31, R67, 0x7a ;  /* 0x0000007a431f7836 */ /* 0x000fc80000000000 */
[----:B------:R-:W-:-:S04]  /*1640*/  IMAD R25, R68, 0x2, R31 ;  /* 0x0000000244197824 */ /* 0x000fc800078e021f */
[----:B------:R-:W-:-:S04]  /*1650*/  IMAD.WIDE R24, R25, 0x4, R48 ;  /* 0x0000000419187825 */ /* 0x000fc800078e0230 */
[----:B0-----:R-:W-:-:S04]  /*1660*/  VIADD R27, R67, 0x7b ;  /* 0x0000007b431b7836 */ /* 0x001fc80000000000 */
[----:B------:R-:W-:Y:S02]  /*1670*/  IMAD R27, R68, 0x2, R27 ;  /* 0x00000002441b7824 */ /* 0x000fe400078e021b */
[----:B------:R-:W-:Y:S02]  /*1680*/  IMAD.MOV.U32 R55, RZ, RZ, RZ ;  /* 0x000000ffff377224 */ /* 0x000fe400078e00ff */
[----:B------:R-:W-:-:S05]  /*1690*/  IMAD.WIDE R26, R27, 0x4, R48 ;  /* 0x000000041b1a7825 */ /* 0x000fca00078e0230 */
[----:B------:R-:W3:Y:S01]  /*16a0*/  @!P0 LDG.E.EL R55, desc[UR6][R26.64] ;  /* 0x000000061a378981 */ /* 0x000ee2000c2e1900 */
[-C--:B--2---:R-:W-:Y:S02]  /*16b0*/  FSETP.GEU.AND P2, PT, R28, R33.reuse, PT ;  /* 0x000000211c00720b */ /* 0x084fe40003f4e000 */
[----:B------:R-:W-:-:S11]  /*16c0*/  FSETP.NAN.AND P1, PT, R33, R33, PT ;  /* 0x000000212100720b */ /* 0x000fd60003f28000 */
[----:B------:R-:W-:Y:S01]  /*16d0*/  @P2 SEL R33, R33, R28, P1 ;  /* 0x0000001c21212207 */ /* 0x000fe20000800000 */
[----:B------:R-:W-:-:S06]  /*16e0*/  IMAD.MOV.U32 R28, RZ, RZ, RZ ;  /* 0x000000ffff1c7224 */ /* 0x000fcc00078e00ff */
[----:B------:R0:W2:Y:S01]  /*16f0*/  @!P0 LDG.E.EL R28, desc[UR6][R24.64] ;  /* 0x00000006181c8981 */ /* 0x0000a2000c2e1900 */
[----:B------:R-:W-:Y:S02]  /*1700*/  P2R R23, PR, RZ, 0x4 ;  /* 0x00000004ff177803 */ /* 0x000fe40000000000 */
[----:B0-----:R-:W-:Y:S01]  /*1710*/  LOP3.LUT R25, R2, 0x5, R3, 0xfe, !PT ;  /* 0x0000000502197812 */ /* 0x001fe200078efe03 */
[----:B------:R-:W-:-:S04]  /*1720*/  IMAD.MOV.U32 R24, RZ, RZ, RZ ;  /* 0x000000ffff187224 */ /* 0x000fc800078e00ff */
[----:B------:R-:W-:-:S05]  /*1730*/  IMAD.HI R24, R25, -0x77777777, R24 ;  /* 0x8888888919187827 */ /* 0x000fca00078e0218 */
[----:B------:R-:W-:-:S04]  /*1740*/  SHF.R.U32.HI R43, RZ, 0x1f, R24 ;  /* 0x0000001fff2b7819 */ /* 0x000fc80000011618 */
[----:B------:R-:W-:-:S05]  /*1750*/  LEA.HI.SX32 R43, R24, R43, 0x1c ;  /* 0x0000002b182b7211 */ /* 0x000fca00078fe2ff */
[----:B------:R-:W-:-:S04]  /*1760*/  IMAD R56, R43, -0x1e, R25 ;  /* 0xffffffe22b387824 */ /* 0x000fc800078e0219 */
[C---:B------:R-:W-:Y:S02]  /*1770*/  IMAD R25, R56.reuse, 0x2, R67 ;  /* 0x0000000238197824 */ /* 0x040fe400078e0243 */
[----:B------:R-:W-:Y:S02]  /*1780*/  IMAD R27, R56, 0x2, R29 ;  /* 0x00000002381b7824 */ /* 0x000fe400078e021d */
[----:B------:R-:W-:Y:S02]  /*1790*/  IMAD.MOV.U32 R24, RZ, RZ, RZ ;  /* 0x000000ffff187224 */ /* 0x000fe400078e00ff */
[----:B------:R-:W-:-:S05]  /*17a0*/  IMAD.WIDE R26, R27, 0x4, R48 ;  /* 0x000000041b1a7825 */ /* 0x000fca00078e0230 */
[----:B------:R-:W4:Y:S01]  /*17b0*/  @!P0 LDG.E.EL R30, desc[UR6][R26.64] ;  /* 0x000000061a1e8981 */ /* 0x000f22000c2e1900 */
[-C--:B--2---:R-:W-:Y:S02]  /*17c0*/  FSETP.GEU.AND P2, PT, R33, R28.reuse, PT ;  /* 0x0000001c2100720b */ /* 0x084fe40003f4e000 */
[----:B------:R-:W-:Y:S02]  /*17d0*/  FSETP.NAN.AND P1, PT, R28, R28, PT ;  /* 0x0000001c1c00720b */ /* 0x000fe40003f28000 */
[----:B------:R-:W-:-:S09]  /*17e0*/  P2R R32, PR, RZ, 0x4 ;  /* 0x00000004ff207803 */ /* 0x000fd20000000000 */
[----:B------:R-:W-:-:S04]  /*17f0*/  @P2 SEL R28, R28, R33, P1 ;  /* 0x000000211c1c2207 */ /* 0x000fc80000800000 */
[-C--:B---3--:R-:W-:Y:S02]  /*1800*/  FSETP.GEU.AND P2, PT, R28, R55.reuse, PT ;  /* 0x000000371c00720b */ /* 0x088fe40003f4e000 */
[----:B------:R-:W-:-:S11]  /*1810*/  FSETP.NAN.AND P1, PT, R55, R55, PT ;  /* 0x000000373700720b */ /* 0x000fd60003f28000 */
[----:B------:R-:W-:Y:S01]  /*1820*/  @P2 SEL R55, R55, R28, P1 ;  /* 0x0000001c37372207 */ /* 0x000fe20000800000 */
[----:B------:R-:W-:-:S05]  /*1830*/  IMAD.WIDE R28, R25, 0x4, R48 ;  /* 0x00000004191c7825 */ /* 0x000fca00078e0230 */
[----:B------:R0:W2:Y:S01]  /*1840*/  @!P0 LDG.E.EL R24, desc[UR6][R28.64] ;  /* 0x000000061c188981 */ /* 0x0000a2000c2e1900 */
[----:B------:R-:W-:Y:S01]  /*1850*/  P2R R33, PR, RZ, 0x4 ;  /* 0x00000004ff217803 */ /* 0x000fe20000000000 */
[----:B------:R-:W-:Y:S02]  /*1860*/  IMAD R25, R56, 0x2, R41 ;  /* 0x0000000238197824 */ /* 0x000fe400078e0229 */
[----:B------:R-:W-:Y:S01]  /*1870*/  IMAD.MOV.U32 R41, RZ, RZ, RZ ;  /* 0x000000ffff297224 */ /* 0x000fe200078e00ff */
[----:B----4-:R-:W-:Y:S01]  /*1880*/  FSETP.NAN.AND P1, PT, R30, R30, PT ;  /* 0x0000001e1e00720b */ /* 0x010fe20003f28000 */
[----:B------:R-:W-:Y:S01]  /*1890*/  IMAD R27, R56, 0x2, R39 ;  /* 0x00000002381b7824 */ /* 0x000fe200078e0227 */
[----:B0-----:R-:W-:-:S03]  /*18a0*/  CS2R R28, SRZ ;  /* 0x00000000001c7805 */ /* 0x001fc6000001ff00 */
[----:B------:R-:W-:-:S05]  /*18b0*/  IMAD.WIDE R26, R27, 0x4, R48 ;  /* 0x000000041b1a7825 */ /* 0x000fca00078e0230 */
[----:B------:R-:W3:Y:S01]  /*18c0*/  @!P0 LDG.E.EL R28, desc[UR6][R26.64] ;  /* 0x000000061a1c8981 */ /* 0x000ee2000c2e1900 */
[----:B--2---:R-:W-:-:S13]  /*18d0*/  FSETP.GT.AND P2, PT, R30, R24, PT ;  /* 0x000000181e00720b */ /* 0x004fda0003f44000 */
[----:B------:R-:W-:Y:S01]  /*18e0*/  @!P2 SEL R30, R30, R24, P1 ;  /* 0x000000181e1ea207 */ /* 0x000fe20000800000 */
[----:B------:R-:W-:-:S05]  /*18f0*/  IMAD.WIDE R24, R25, 0x4, R48 ;  /* 0x0000000419187825 */ /* 0x000fca00078e0230 */
[----:B------:R0:W2:Y:S02]  /*1900*/  @!P0 LDG.E.EL R41, desc[UR6][R24.64] ;  /* 0x0000000618298981 */ /* 0x0000a4000c2e1900 */
[----:B0-----:R-:W-:-:S04]  /*1910*/  IMAD R25, R56, 0x2, R37 ;  /* 0x0000000238197824 */ /* 0x001fc800078e0225 */
[----:B------:R-:W-:-:S05]  /*1920*/  IMAD.WIDE R24, R25, 0x4, R48 ;  /* 0x0000000419187825 */ /* 0x000fca00078e0230 */
[----:B------:R-:W4:Y:S01]  /*1930*/  @!P0 LDG.E.EL R29, desc[UR6][R24.64] ;  /* 0x00000006181d8981 */ /* 0x000f22000c2e1900 */
[----:B------:R-:W-:Y:S01]  /*1940*/  P2R R71, PR, RZ, 0x4 ;  /* 0x00000004ff477803 */ /* 0x000fe20000000000 */
[----:B------:R-:W-:-:S04]  /*1950*/  IMAD R27, R56, 0x2, R35 ;  /* 0x00000002381b7824 */ /* 0x000fc800078e0223 */
[----:B------:R-:W-:Y:S01]  /*1960*/  IMAD.WIDE R26, R27, 0x4, R48 ;  /* 0x000000041b1a7825 */ /* 0x000fe200078e0230 */
[-C--:B--2---:R-:W-:Y:S02]  /*1970*/  FSETP.GEU.AND P2, PT, R30, R41.reuse, PT ;  /* 0x000000291e00720b */ /* 0x084fe40003f4e000 */
[----:B------:R-:W-:Y:S02]  /*1980*/  FSETP.NAN.AND P1, PT, R41, R41, PT ;  /* 0x000000292900720b */ /* 0x000fe40003f28000 */
[----:B------:R-:W-:-:S09]  /*1990*/  P2R R72, PR, RZ, 0x4 ;  /* 0x00000004ff487803 */ /* 0x000fd20000000000 */
[----:B------:R-:W-:-:S04]  /*19a0*/  @P2 SEL R41, R41, R30, P1 ;  /* 0x0000001e29292207 */ /* 0x000fc80000800000 */
[-C--:B---3--:R-:W-:Y:S02]  /*19b0*/  FSETP.GEU.AND P2, PT, R41, R28.reuse, PT ;  /* 0x0000001c2900720b */ /* 0x088fe40003f4e000 */
[----:B------:R-:W-:Y:S02]  /*19c0*/  FSETP.NAN.AND P1, PT, R28, R28, PT ;  /* 0x0000001c1c00720b */ /* 0x000fe40003f28000 */
[----:B------:R-:W-:-:S09]  /*19d0*/  P2R R54, PR, RZ, 0x4 ;  /* 0x00000004ff367803 */ /* 0x000fd20000000000 */
[----:B------:R-:W-:-:S04]  /*19e0*/  @P2 SEL R28, R28, R41, P1 ;  /* 0x000000291c1c2207 */ /* 0x000fc80000800000 */
[-C--:B----4-:R-:W-:Y:S02]  /*19f0*/  FSETP.GEU.AND P2, PT, R28, R29.reuse, PT ;  /* 0x0000001d1c00720b */ /* 0x090fe40003f4e000 */
[----:B------:R-:W-:-:S11]  /*1a00*/  FSETP.NAN.AND P1, PT, R29, R29, PT ;  /* 0x0000001d1d00720b */ /* 0x000fd60003f28000 */
[----:B------:R-:W-:Y:S01]  /*1a10*/  @P2 SEL R29, R29, R28, P1 ;  /* 0x0000001c1d1d2207 */ /* 0x000fe20000800000 */
[----:B------:R-:W-:-:S06]  /*1a20*/  IMAD.MOV.U32 R28, RZ, RZ, RZ ;  /* 0x000000ffff1c7224 */ /* 0x000fcc00078e00ff */
[----:B------:R0:W2:Y:S01]  /*1a30*/  @!P0 LDG.E.EL R28, desc[UR6][R26.64] ;  /* 0x000000061a1c8981 */ /* 0x0000a2000c2e1900 */
[----:B------:R-:W-:Y:S01]  /*1a40*/  P2R R34, PR, RZ, 0x4 ;  /* 0x00000004ff227803 */ /* 0x000fe20000000000 */
        /* <DEDUP_REMOVED lines=11> */
[----:B------:R-:W2:Y:S01]  /*1b00*/  @!P0 LDG.E.EL R29, desc[UR6][R24.64] ;  /* 0x00000006181d8981 */ /* 0x000ea2000c2e1900 */
[----:B------:R-:W-:Y:S02]  /*1b10*/  P2R R35, PR, RZ, 0x4 ;  /* 0x00000004ff237803 */ /* 0x000fe40000000000 */
[-C--:B--2---:R-:W-:Y:S02]  /*1b20*/  FSETP.GEU.AND P2, PT, R28, R29.reuse, PT ;  /* 0x0000001d1c00720b */ /* 0x084fe40003f4e000 */
[----:B------:R-:W-:Y:S02]  /*1b30*/  FSETP.NAN.AND P1, PT, R29, R29, PT ;  /* 0x0000001d1d00720b */ /* 0x000fe40003f28000 */
[----:B------:R-:W-:-:S09]  /*1b40*/  P2R R36, PR, RZ, 0x4 ;  /* 0x00000004ff247803 */ /* 0x000fd20000000000 */
[----:B------:R-:W-:-:S04]  /*1b50*/  @P2 SEL R29, R29, R28, P1 ;  /* 0x0000001c1d1d2207 */ /* 0x000fc80000800000 */
[-C--:B---3--:R-:W-:Y:S02]  /*1b60*/  FSETP.GEU.AND P2, PT, R29, R26.reuse, PT ;  /* 0x0000001a1d00720b */ /* 0x088fe40003f4e000 */
[----:B------:R-:W-:Y:S01]  /*1b70*/  FSETP.NAN.AND P1, PT, R26, R26, PT ;  /* 0x0000001a1a00720b */ /* 0x000fe20003f28000 */
[----:B------:R-:W-:-:S10]  /*1b80*/  IMAD.MOV.U32 R28, RZ, RZ, RZ ;  /* 0x000000ffff1c7224 */ /* 0x000fd400078e00ff */
[----:B------:R-:W-:Y:S02]  /*1b90*/  @P2 SEL R26, R26, R29, P1 ;  /* 0x0000001d1a1a2207 */ /* 0x000fe40000800000 */
[----:B------:R-:W-:-:S05]  /*1ba0*/  LOP3.LUT R29, R2, 0x6, R3, 0xfe, !PT ;  /* 0x00000006021d7812 */ /* 0x000fca00078efe03 */
[----:B------:R-:W-:-:S05]  /*1bb0*/  IMAD.HI R24, R29, -0x77777777, R28 ;  /* 0x888888891d187827 */ /* 0x000fca00078e021c */
[----:B------:R-:W-:-:S04]  /*1bc0*/  SHF.R.U32.HI R25, RZ, 0x1f, R24 ;  /* 0x0000001fff197819 */ /* 0x000fc80000011618 */
[----:B------:R-:W-:Y:S01]  /*1bd0*/  LEA.HI.SX32 R25, R24, R25, 0x1c ;  /* 0x0000001918197211 */ /* 0x000fe200078fe2ff */
[----:B------:R-:W-:-:S04]  /*1be0*/  IMAD.MOV.U32 R24, RZ, RZ, RZ ;  /* 0x000000ffff187224 */ /* 0x000fc800078e00ff */
[----:B------:R-:W-:-:S05]  /*1bf0*/  IMAD.HI R24, R25, -0x77777777, R24 ;  /* 0x8888888919187827 */ /* 0x000fca00078e0218 */
[----:B------:R-:W-:-:S04]  /*1c00*/  SHF.R.U32.HI R27, RZ, 0x1f, R24 ;  /* 0x0000001fff1b7819 */ /* 0x000fc80000011618 */
[----:B------:R-:W-:-:S05]  /*1c10*/  LEA.HI.SX32 R27, R24, R27, 0x1c ;  /* 0x0000001b181b7211 */ /* 0x000fca00078fe2ff */
[----:B------:R-:W-:-:S04]  /*1c20*/  IMAD R27, R27, -0x1e, R25 ;  /* 0xffffffe21b1b7824 */ /* 0x000fc800078e0219 */
[----:B------:R-:W-:Y:S02]  /*1c30*/  IMAD R50, R27, 0x7a, R50 ;  /* 0x0000007a1b327824 */ /* 0x000fe400078e0232 */
[----:B------:R-:W-:Y:S02]  /*1c40*/  IMAD R51, R25, -0x1e, R29 ;  /* 0xffffffe219337824 */ /* 0x000fe400078e021d */
[----:B------:R-:W-:Y:S02]  /*1c50*/  VIADD R42, R50, 0x1 ;  /* 0x00000001322a7836 */ /* 0x000fe40000000000 */
[C---:B------:R-:W-:Y:S02]  /*1c60*/  IMAD R39, R51.reuse, 0x2, R50 ;  /* 0x0000000233277824 */ /* 0x040fe400078e0232 */
[----:B------:R-:W-:Y:S02]  /*1c70*/  IMAD R29, R51, 0x2, R42 ;  /* 0x00000002331d7824 */ /* 0x000fe400078e022a */
[----:B------:R-:W-:-:S02]  /*1c80*/  IMAD.MOV.U32 R27, RZ, RZ, RZ ;  /* 0x000000ffff1b7224 */ /* 0x000fc400078e00ff */
[----:B------:R-:W-:Y:S02]  /*1c90*/  IMAD.MOV.U32 R24, RZ, RZ, RZ ;  /* 0x000000ffff187224 */ /* 0x000fe400078e00ff */
[----:B------:R-:W-:-:S04]  /*1ca0*/  IMAD.WIDE R38, R39, 0x4, R48 ;  /* 0x0000000427267825 */ /* 0x000fc800078e0230 */
[----:B------:R-:W-:Y:S01]  /*1cb0*/  IMAD.WIDE R28, R29, 0x4, R48 ;  /* 0x000000041d1c7825 */ /* 0x000fe200078e0230 */
[----:B------:R-:W2:Y:S04]  /*1cc0*/  @!P0 LDG.E.EL R24, desc[UR6][R38.64] ;  /* 0x0000000626188981 */ /* 0x000ea8000c2e1900 */
[----:B------:R-:W2:Y:S01]  /*1cd0*/  @!P0 LDG.E.EL R27, desc[UR6][R28.64] ;  /* 0x000000061c1b8981 */ /* 0x000ea2000c2e1900 */
[----:B------:R-:W-:Y:S01]  /*1ce0*/  P2R R37, PR, RZ, 0x4 ;  /* 0x00000004ff257803 */ /* 0x000fe20000000000 */
[----:B------:R-:W-:-:S04]  /*1cf0*/  VIADD R31, R50, 0x2 ;  /* 0x00000002321f7836 */ /* 0x000fc80000000000 */
[----:B------:R-:W-:Y:S02]  /*1d00*/  IMAD R25, R51, 0x2, R31 ;  /* 0x0000000233197824 */ /* 0x000fe400078e021f */
[----:B------:R-:W-:Y:S01]  /*1d10*/  IMAD.MOV.U32 R30, RZ, RZ, RZ ;  /* 0x000000ffff1e7224 */ /* 0x000fe200078e00ff */
[C---:B--2---:R-:W-:Y:S02]  /*1d20*/  FSETP.GT.AND P2, PT, R27.reuse, R24, PT ;  /* 0x000000181b00720b */ /* 0x044fe40003f44000 */
[----:B------:R-:W-:-:S11]  /*1d30*/  FSETP.NAN.AND P1, PT, R27, R27, PT ;  /* 0x0000001b1b00720b */ /* 0x000fd60003f28000 */
[----:B------:R-:W-:Y:S01]  /*1d40*/  @!P2 SEL R27, R27, R24, P1 ;  /* 0x000000181b1ba207 */ /* 0x000fe20000800000 */
[----:B------:R-:W-:-:S05]  /*1d50*/  IMAD.WIDE R24, R25, 0x4, R48 ;  /* 0x0000000419187825 */ /* 0x000fca00078e0230 */
[----:B------:R-:W2:Y:S01]  /*1d60*/  @!P0 LDG.E.EL R30, desc[UR6][R24.64] ;  /* 0x00000006181e8981 */ /* 0x000ea2000c2e1900 */
[----:B------:R-:W-:Y:S01]  /*1d70*/  P2R R73, PR, RZ, 0x4 ;  /* 0x00000004ff497803 */ /* 0x000fe20000000000 */
[----:B------:R-:W-:-:S04]  /*1d80*/  VIADD R92, R50, 0x3d ;  /* 0x0000003d325c7836 */ /* 0x000fc80000000000 */
        /* <DEDUP_REMOVED lines=15> */
[----:B------:R0:W2:Y:S01]  /*1e80*/  @!P0 LDG.E.EL R30, desc[UR6][R24.64] ;  /* 0x00000006181e8981 */ /* 0x0000a2000c2e1900 */
[----:B------:R-:W-:Y:S01]  /*1e90*/  P2R R75, PR, RZ, 0x4 ;  /* 0x00000004ff4b7803 */ /* 0x000fe20000000000 */
[----:B------:R-:W-:-:S04]  /*1ea0*/  VIADD R78, R50, 0x3f ;  /* 0x0000003f324e7836 */ /* 0x000fc80000000000 */
[----:B------:R-:W-:-:S04]  /*1eb0*/  IMAD R29, R51, 0x2, R78 ;  /* 0x00000002331d7824 */ /* 0x000fc800078e024e */
[----:B------:R-:W-:-:S04]  /*1ec0*/  IMAD.WIDE R28, R29, 0x4, R48 ;  /* 0x000000041d1c7825 */ /* 0x000fc800078e0230 */
[----:B------:R-:W-:-:S04]  /*1ed0*/  VIADD R82, R50, 0x7a ;  /* 0x0000007a32527836 */ /* 0x000fc80000000000 */
[----:B0-----:R-:W-:Y:S02]  /*1ee0*/  IMAD R25, R51, 0x2, R82 ;  /* 0x0000000233197824 */ /* 0x001fe400078e0252 */
[----:B------:R-:W-:Y:S02]  /*1ef0*/  IMAD.MOV.U32 R76, RZ, RZ, RZ ;  /* 0x000000ffff4c7224 */ /* 0x000fe400078e00ff */
[----:B------:R-:W-:-:S05]  /*1f00*/  IMAD.WIDE R24, R25, 0x4, R48 ;  /* 0x0000000419187825 */ /* 0x000fca00078e0230 */
[----:B------:R0:W3:Y:S01]  /*1f10*/  @!P0 LDG.E.EL R76, desc[UR6][R24.64] ;  /* 0x00000006184c8981 */ /* 0x0000e2000c2e1900 */
[-C--:B--2---:R-:W-:Y:S02]  /*1f20*/  FSETP.GEU.AND P2, PT, R27, R30.reuse, PT ;  /* 0x0000001e1b00720b */ /* 0x084fe40003f4e000 */
[----:B------:R-:W-:-:S11]  /*1f30*/  FSETP.NAN.AND P1, PT, R30, R30, PT ;  /* 0x0000001e1e00720b */ /* 0x000fd60003f28000 */
[----:B------:R-:W-:Y:S01]  /*1f40*/  @P2 SEL R30, R30, R27, P1 ;  /* 0x0000001b1e1e2207 */ /* 0x000fe20000800000 */
[----:B------:R-:W-:-:S06]  /*1f50*/  IMAD.MOV.U32 R27, RZ, RZ, RZ ;  /* 0x000000ffff1b7224 */ /* 0x000fcc00078e00ff */
[----:B------:R-:W2:Y:S01]  /*1f60*/  @!P0 LDG.E.EL R27, desc[UR6][R28.64] ;  /* 0x000000061c1b8981 */ /* 0x000ea2000c2e1900 */
[----:B------:R-:W-:Y:S01]  /*1f70*/  P2R R38, PR, RZ, 0x4 ;  /* 0x00000004ff267803 */ /* 0x000fe20000000000 */
[----:B0-----:R-:W-:Y:S01]  /*1f80*/  IMAD.MOV.U32 R24, RZ, RZ, RZ ;  /* 0x000000ffff187224 */ /* 0x001fe200078e00ff */
[----:B------:R-:W-:-:S05]  /*1f90*/  LOP3.LUT R25, R2, 0x7, R3, 0xfe, !PT ;  /* 0x0000000702197812 */ /* 0x000fca00078efe03 */
[----:B------:R-:W-:-:S05]  /*1fa0*/  IMAD.HI R24, R25, -0x77777777, R24 ;  /* 0x8888888919187827 */ /* 0x000fca00078e0218 */
[----:B------:R-:W-:-:S04]  /*1fb0*/  SHF.R.U32.HI R43, RZ, 0x1f, R24 ;  /* 0x0000001fff2b7819 */ /* 0x000fc80000011618 */
[----:B------:R-:W-:-:S05]  /*1fc0*/  LEA.HI.SX32 R43, R24, R43, 0x1c ;  /* 0x0000002b182b7211 */ /* 0x000fca00078fe2ff */
[----:B------:R-:W-:-:S04]  /*1fd0*/  IMAD R45, R43, -0x1e, R25 ;  /* 0xffffffe22b2d7824 */ /* 0x000fc800078e0219 */
[C---:B------:R-:W-:Y:S02]  /*1fe0*/  IMAD R25, R45.reuse, 0x2, R42 ;  /* 0x000000022d197824 */ /* 0x040fe400078e022a */
[----:B------:R-:W-:Y:S02]  /*1ff0*/  IMAD R43, R45, 0x2, R50 ;  /* 0x000000022d2b7824 */ /* 0x000fe400078e0232 */
[----:B------:R-:W-:Y:S02]  /*2000*/  IMAD.MOV.U32 R81, RZ, RZ, RZ ;  /* 0x000000ffff517224 */ /* 0x000fe400078e00ff */
[----:B------:R-:W-:-:S04]  /*2010*/  IMAD.WIDE R24, R25, 0x4, R48 ;  /* 0x0000000419187825 */ /* 0x000fc800078e0230 */
[----:B------:R-:W-:Y:S01]  /*2020*/  IMAD.WIDE R42, R43, 0x4, R48 ;  /* 0x000000042b2a7825 */ /* 0x000fe200078e0230 */
[----:B------:R-:W4:Y:S01]  /*2030*/  @!P0 LDG.E.EL R81, desc[UR6][R24.64] ;  /* 0x0000000618518981 */ /* 0x000f22000c2e1900 */
[-C--:B--2---:R-:W-:Y:S02]  /*2040*/  FSETP.GEU.AND P2, PT, R30, R27.reuse, PT ;  /* 0x0000001b1e00720b */ /* 0x084fe40003f4e000 */
[----:B------:R-:W-:Y:S02]  /*2050*/  FSETP.NAN.AND P1, PT, R27, R27, PT ;  /* 0x0000001b1b00720b */ /* 0x000fe40003f28000 */
[----:B------:R-:W-:-:S09]  /*2060*/  P2R R39, PR, RZ, 0x4 ;  /* 0x00000004ff277803 */ /* 0x000fd20000000000 */
[----:B------:R-:W-:-:S04]  /*2070*/  @P2 SEL R27, R27, R30, P1 ;  /* 0x0000001e1b1b2207 */ /* 0x000fc80000800000 */
[-C--:B---3--:R-:W-:Y:S01]  /*2080*/  FSETP.GEU.AND P2, PT, R27, R76.reuse, PT ;  /* 0x0000004c1b00720b */ /* 0x088fe20003f4e000 */
[----:B------:R-:W-:Y:S01]  /*2090*/  VIADD R30, R50, 0x7b ;  /* 0x0000007b321e7836 */ /* 0x000fe20000000000 */
[----:B------:R-:W-:-:S03]  /*20a0*/  FSETP.NAN.AND P1, PT, R76, R76, PT ;  /* 0x0000004c4c00720b */ /* 0x000fc60003f28000 */
[----:B------:R-:W-:-:S04]  /*20b0*/  IMAD R29, R51, 0x2, R30 ;  /* 0x00000002331d7824 */ /* 0x000fc800078e021e */
[----:B------:R-:W-:-:S04]  /*20c0*/  IMAD.WIDE R28, R29, 0x4, R48 ;  /* 0x000000041d1c7825 */ /* 0x000fc800078e0230 */
[----:B------:R-:W-:Y:S01]  /*20d0*/  @P2 SEL R76, R76, R27, P1 ;  /* 0x0000001b4c4c2207 */ /* 0x000fe20000800000 */
[----:B------:R-:W-:-:S06]  /*20e0*/  IMAD.MOV.U32 R27, RZ, RZ, RZ ;  /* 0x000000ffff1b7224 */ /* 0x000fcc00078e00ff */
[----:B------:R0:W2:Y:S02]  /*20f0*/  @!P0 LDG.E.EL R27, desc[UR6][R28.64] ;  /* 0x000000061c1b8981 */ /* 0x0000a4000c2e1900 */
[----:B0-----:R-:W-:-:S06]  /*2100*/  IMAD.MOV.U32 R28, RZ, RZ, RZ ;  /* 0x000000ffff1c7224 */ /* 0x001fcc00078e00ff */
[----:B------:R-:W4:Y:S01]  /*2110*/  @!P0 LDG.E.EL R28, desc[UR6][R42.64] ;  /* 0x000000062a1c8981 */ /* 0x000f22000c2e1900 */
[----:B------:R-:W-:Y:S02]  /*2120*/  P2R R61, PR, RZ, 0x8 ;  /* 0x00000008ff3d7803 */ /* 0x000fe40000000000 */
[----:B------:R-:W-:Y:S01]  /*2130*/  P2R R40, PR, RZ, 0x4 ;  /* 0x00000004ff287803 */ /* 0x000fe20000000000 */
[C---:B------:R-:W-:Y:S02]  /*2140*/  IMAD R29, R45.reuse, 0x2, R31 ;  /* 0x000000022d1d7824 */ /* 0x040fe400078e021f */
[----:B------:R-:W-:Y:S02]  /*2150*/  IMAD.MOV.U32 R31, RZ, RZ, RZ ;  /* 0x000000ffff1f7224 */ /* 0x000fe400078e00ff */
[----:B------:R-:W-:Y:S02]  /*2160*/  IMAD R25, R45, 0x2, R92 ;  /* 0x000000022d197824 */ /* 0x000fe400078e025c */
[----:B------:R-:W-:-:S02]  /*2170*/  IMAD.MOV.U32 R92, RZ, RZ, RZ ;  /* 0x000000ffff5c7224 */ /* 0x000fc400078e00ff */
[----:B------:R-:W-:-:S05]  /*2180*/  IMAD.WIDE R24, R25, 0x4, R48 ;  /* 0x0000000419187825 */ /* 0x000fca00078e0230 */
[----:B------:R-:W3:Y:S01]  /*2190*/  @!P0 LDG.E.EL R92, desc[UR6][R24.64] ;  /* 0x00000006185c8981 */ /* 0x000ee2000c2e1900 */
[-C--:B--2---:R-:W-:Y:S02]  /*21a0*/  FSETP.GEU.AND P1, PT, R76, R27.reuse, PT ;  /* 0x0000001b4c00720b */ /* 0x084fe40003f2e000 */
[----:B------:R-:W-:Y:S02]  /*21b0*/  FSETP.NAN.AND P2, PT, R27, R27, PT ;  /* 0x0000001b1b00720b */ /* 0x000fe40003f48000 */
[----:B----4-:R-:W-:-:S09]  /*21c0*/  FSETP.GT.AND P3, PT, R81, R28, PT ;  /* 0x0000001c5100720b */ /* 0x010fd20003f64000 */
[----:B------:R-:W-:Y:S02]  /*21d0*/  @P1 SEL R27, R27, R76, P2 ;  /* 0x0000004c1b1b1207 */ /* 0x000fe40001000000 */
[----:B------:R-:W-:-:S04]  /*21e0*/  FSETP.NAN.AND P2, PT, R81, R81, PT ;  /* 0x000000515100720b */ /* 0x000fc80003f48000 */
[----:B------:R-:W-:Y:S01]  /*21f0*/  @!P3 SEL R81, R81, R28, P2 ;  /* 0x0000001c5151b207 */ /* 0x000fe20001000000 */
[----:B------:R-:W-:-:S05]  /*2200*/  IMAD.WIDE R28, R29, 0x4, R48 ;  /* 0x000000041d1c7825 */ /* 0x000fca00078e0230 */
[----:B------:R0:W2:Y:S01]  /*2210*/  @!P0 LDG.E.EL R31, desc[UR6][R28.64] ;  /* 0x000000061c1f8981 */ /* 0x0000a2000c2e1900 */
[----:B------:R-:W-:Y:S01]  /*2220*/  P2R R41, PR, RZ, 0x2 ;  /* 0x00000002ff297803 */ /* 0x000fe20000000000 */
[----:B0-----:R-:W-:-:S04]  /*2230*/  IMAD R29, R45, 0x2, R90 ;  /* 0x000000022d1d7824 */ /* 0x001fc800078e025a */
[----:B------:R-:W-:-:S04]  /*2240*/  IMAD.WIDE R28, R29, 0x4, R48 ;  /* 0x000000041d1c7825 */ /* 0x000fc800078e0230 */
        /* <DEDUP_REMOVED lines=12> */
[----:B------:R0:W2:Y:S01]  /*2310*/  @!P0 LDG.E.EL R31, desc[UR6][R28.64] ;  /* 0x000000061c1f8981 */ /* 0x0000a2000c2e1900 */
[----:B------:R-:W-:Y:S01]  /*2320*/  P2R R76, PR, RZ, 0x8 ;  /* 0x00000008ff4c7803 */ /* 0x000fe20000000000 */
[----:B------:R-:W-:Y:S01]  /*2330*/  IMAD.MOV.U32 R85, RZ, RZ, RZ ;  /* 0x000000ffff557224 */ /* 0x000fe200078e00ff */
[----:B------:R-:W-:Y:S01]  /*2340*/  P2R R42, PR, RZ, 0x2 ;  /* 0x00000002ff2a7803 */ /* 0x000fe20000000000 */
[----:B0-----:R-:W-:-:S04]  /*2350*/  IMAD R29, R45, 0x2, R82 ;  /* 0x000000022d1d7824 */ /* 0x001fc800078e0252 */
[----:B------:R-:W-:-:S05]  /*2360*/  IMAD.WIDE R28, R29, 0x4, R48 ;  /* 0x000000041d1c7825 */ /* 0x000fca00078e0230 */
[----:B------:R0:W3:Y:S01]  /*2370*/  @!P0 LDG.E.EL R85, desc[UR6][R28.64] ;  /* 0x000000061c558981 */ /* 0x0000e2000c2e1900 */
[----:B------:R-:W-:Y:S02]  /*2380*/  VIADD R88, R88, 0x7c ;  /* 0x0000007c58587836 */ /* 0x000fe40000000000 */
[----:B------:R-:W-:Y:S02]  /*2390*/  IMAD.MOV.U32 R82, RZ, RZ, RZ ;  /* 0x000000ffff527224 */ /* 0x000fe400078e00ff */
[----:B------:R-:W-:-:S04]  /*23a0*/  IMAD R25, R87, 0x2, R88 ;  /* 0x0000000257197824 */ /* 0x000fc800078e0258 */
[----:B------:R-:W-:Y:S01]  /*23b0*/  IMAD.WIDE R24, R25, 0x4, R48 ;  /* 0x0000000419187825 */ /* 0x000fe200078e0230 */
[----:B0-----:R-:W-:-:S06]  /*23c0*/  CS2R R28, SRZ ;  /* 0x00000000001c7805 */ /* 0x001fcc000001ff00 */
[----:B------:R-:W5:Y:S01]  /*23d0*/  @!P0 LDG.E.EL R28, desc[UR6][R24.64] ;  /* 0x00000006181c8981 */ /* 0x000f62000c2e1900 */
[-C--:B--2---:R-:W-:Y:S02]  /*23e0*/  FSETP.GEU.AND P3, PT, R92, R31.reuse, PT ;  /* 0x0000001f5c00720b */ /* 0x084fe40003f6e000 */
[----:B------:R-:W-:-:S11]  /*23f0*/  FSETP.NAN.AND P2, PT, R31, R31, PT ;  /* 0x0000001f1f00720b */ /* 0x000fd60003f48000 */
[----:B------:R-:W-:-:S04]  /*2400*/  @P3 SEL R31, R31, R92, P2 ;  /* 0x0000005c1f1f3207 */ /* 0x000fc80001000000 */
[-C--:B----4-:R-:W-:Y:S02]  /*2410*/  FSETP.GEU.AND P1, PT, R31, R90.reuse, PT ;  /* 0x0000005a1f00720b */ /* 0x090fe40003f2e000 */
[----:B------:R-:W-:-:S11]  /*2420*/  FSETP.NAN.AND P2, PT, R90, R90, PT ;  /* 0x0000005a5a00720b */ /* 0x000fd60003f48000 */
[----:B------:R-:W-:Y:S01]  /*2430*/  @P1 SEL R90, R90, R31, P2 ;  /* 0x0000001f5a5a1207 */ /* 0x000fe20001000000 */
[----:B------:R-:W-:-:S04]  /*2440*/  IMAD R31, R45, 0x2, R30 ;  /* 0x000000022d1f7824 */ /* 0x000fc800078e021e */
[----:B------:R-:W-:-:S05]  /*2450*/  IMAD.WIDE R30, R31, 0x4, R48 ;  /* 0x000000041f1e7825 */ /* 0x000fca00078e0230 */
[----:B------:R0:W2:Y:S01]  /*2460*/  @!P0 LDG.E.EL R82, desc[UR6][R30.64] ;  /* 0x000000061e528981 */ /* 0x0000a2000c2e1900 */
[----:B------:R-:W-:Y:S02]  /*2470*/  P2R R78, PR, RZ, 0x2 ;  /* 0x00000002ff4e7803 */ /* 0x000fe40000000000 */
[-C--:B---3--:R-:W-:Y:S02]  /*2480*/  FSETP.GEU.AND P1, PT, R90, R85.reuse, PT ;  /* 0x000000555a00720b */ /* 0x088fe40003f2e000 */
[----:B------:R-:W-:Y:S02]  /*2490*/  FSETP.NAN.AND P2, PT, R85, R85, PT ;  /* 0x000000555500720b */ /* 0x000fe40003f48000 */
[----:B------:R-:W-:-:S09]  /*24a0*/  P2R R81, PR, RZ, 0x2 ;  /* 0x00000002ff517803 */ /* 0x000fd20000000000 */
[----:B------:R-:W-:Y:S02]  /*24b0*/  @P1 SEL R85, R85, R90, P2 ;  /* 0x0000005a55551207 */ /* 0x000fe40001000000 */
[----:B-----5:R-:W-:Y:S02]  /*24c0*/  FSETP.GEU.AND P1, PT, R53, R28, PT ;  /* 0x0000001c3500720b */ /* 0x020fe40003f2e000 */
[----:B------:R-:W-:Y:S01]  /*24d0*/  P2R R43, PR, RZ, 0x8 ;  /* 0x00000008ff2b7803 */ /* 0x000fe20000000000 */
[----:B------:R-:W-:-:S04]  /*24e0*/  VIADD R84, R84, 0x7c ;  /* 0x0000007c54547836 */ /* 0x000fc80000000000 */
[----:B------:R-:W-:Y:S02]  /*24f0*/  IMAD R25, R83, 0x2, R84 ;  /* 0x0000000253197824 */ /* 0x000fe400078e0254 */
[----:B0-----:R-:W-:Y:S02]  /*2500*/  IMAD.MOV.U32 R30, RZ, RZ, RZ ;  /* 0x000000ffff1e7224 */ /* 0x001fe400078e00ff */
[----:B------:R-:W-:-:S05]  /*2510*/  IMAD.WIDE R24, R25, 0x4, R48 ;  /* 0x0000000419187825 */ /* 0x000fca00078e0230 */
[----:B------:R-:W3:Y:S01]  /*2520*/  @!P0 LDG.E.EL R30, desc[UR6][R24.64] ;  /* 0x00000006181e8981 */ /* 0x000ee2000c2e1900 */
[----:B------:R-:W-:Y:S01]  /*2530*/  IMAD.MOV.U32 R31, RZ, RZ, RZ ;  /* 0x000000ffff1f7224 */ /* 0x000fe200078e00ff */
[-C--:B--2---:R-:W-:Y:S02]  /*2540*/  FSETP.GEU.AND P2, PT, R85, R82.reuse, PT ;  /* 0x000000525500720b */ /* 0x084fe40003f4e000 */
[----:B------:R-:W-:-:S11]  /*2550*/  FSETP.NAN.AND P3, PT, R82, R82, PT ;  /* 0x000000525200720b */ /* 0x000fd60003f68000 */
[----:B------:R-:W-:Y:S02]  /*2560*/  @P2 SEL R82, R82, R85, P3 ;  /* 0x0000005552522207 */ /* 0x000fe40001800000 */
[----:B------:R-:W-:-:S04]  /*2570*/  FSETP.NAN.AND P3, PT, R28, R28, PT ;  /* 0x0000001c1c00720b */ /* 0x000fc80003f68000 */
[----:B------:R-:W-:Y:S01]  /*2580*/  @P1 SEL R28, R28, R53, P3 ;  /* 0x000000351c1c1207 */ /* 0x000fe20001800000 */
[----:B------:R-:W-:-:S04]  /*2590*/  IMAD R53, R52, 0x2, R88 ;  /* 0x0000000234357824 */ /* 0x000fc800078e0258 */
[----:B------:R-:W-:-:S05]  /*25a0*/  IMAD.WIDE R52, R53, 0x4, R48 ;  /* 0x0000000435347825 */ /* 0x000fca00078e0230 */
[----:B------:R0:W2:Y:S02]  /*25b0*/  @!P0 LDG.E.EL R29, desc[UR6][R52.64] ;  /* 0x00000006341d8981 */ /* 0x0000a4000c2e1900 */
[----:B0-----:R-:W-:-:S04]  /*25c0*/  IMAD R53, R80, 0x2, R84 ;  /* 0x0000000250357824 */ /* 0x001fc800078e0254 */
[----:B------:R-:W-:-:S05]  /*25d0*/  IMAD.WIDE R52, R53, 0x4, R48 ;  /* 0x0000000435347825 */ /* 0x000fca00078e0230 */
[----:B------:R0:W4:Y:S01]  /*25e0*/  @!P0 LDG.E.EL R31, desc[UR6][R52.64] ;  /* 0x00000006341f8981 */ /* 0x000122000c2e1900 */
[----:B------:R-:W-:Y:S02]  /*25f0*/  P2R R87, PR, RZ, 0x2 ;  /* 0x00000002ff577803 */ /* 0x000fe40000000000 */
[----:B------:R-:W-:Y:S01]  /*2600*/  P2R R60, PR, RZ, 0x10 ;  /* 0x00000010ff3c7803 */ /* 0x000fe20000000000 */
[----:B------:R-:W-:Y:S01]  /*2610*/  VIADD R67, R67, 0x7c ;  /* 0x0000007c43437836 */ /* 0x000fe20000000000 */
[----:B------:R-:W-:-:S03]  /*2620*/  CS2R R24, SRZ ;  /* 0x0000000000187805 */ /* 0x000fc6000001ff00 */
[----:B0-----:R-:W-:-:S04]  /*2630*/  IMAD R53, R56, 0x2, R67 ;  /* 0x0000000238357824 */ /* 0x001fc800078e0243 */
[----:B------:R-:W-:-:S05]  /*2640*/  IMAD.WIDE R52, R53, 0x4, R48 ;  /* 0x0000000435347825 */ /* 0x000fca00078e0230 */
[----:B------:R-:W5:Y:S01]  /*2650*/  @!P0 LDG.E.EL R25, desc[UR6][R52.64] ;  /* 0x0000000634198981 */ /* 0x000f62000c2e1900 */
[-C--:B--2---:R-:W-:Y:S02]  /*2660*/  FSETP.GEU.AND P1, PT, R86, R29.reuse, PT ;  /* 0x0000001d5600720b */ /* 0x084fe40003f2e000 */
[----:B------:R-:W-:Y:S02]  /*2670*/  FSETP.NAN.AND P3, PT, R29, R29, PT ;  /* 0x0000001d1d00720b */ /* 0x000fe40003f68000 */
[----:B------:R-:W-:-:S09]  /*2680*/  P2R R88, PR, RZ, 0x2 ;  /* 0x00000002ff587803 */ /* 0x000fd20000000000 */
[----:B------:R-:W-:Y:S02]  /*2690*/  @P1 SEL R29, R29, R86, P3 ;  /* 0x000000561d1d1207 */ /* 0x000fe40001800000 */
[-C--:B---3--:R-:W-:Y:S02]  /*26a0*/  FSETP.GEU.AND P1, PT, R79, R30.reuse, PT ;  /* 0x0000001e4f00720b */ /* 0x088fe40003f2e000 */
[----:B------:R-:W-:Y:S02]  /*26b0*/  FSETP.NAN.AND P3, PT, R30, R30, PT ;  /* 0x0000001e1e00720b */ /* 0x000fe40003f68000 */
[----:B------:R-:W-:-:S09]  /*26c0*/  P2R R83, PR, RZ, 0x2 ;  /* 0x00000002ff537803 */ /* 0x000fd20000000000 */
[----:B------:R-:W-:Y:S02]  /*26d0*/  @P1 SEL R30, R30, R79, P3 ;  /* 0x0000004f1e1e1207 */ /* 0x000fe40001800000 */
[-C--:B----4-:R-:W-:Y:S02]  /*26e0*/  FSETP.GEU.AND P1, PT, R58, R31.reuse, PT ;  /* 0x0000001f3a00720b */ /* 0x090fe40003f2e000 */
[----:B------:R-:W-:Y:S02]  /*26f0*/  FSETP.NAN.AND P3, PT, R31, R31, PT ;  /* 0x0000001f1f00720b */ /* 0x000fe40003f68000 */
[----:B------:R-:W-:-:S09]  /*2700*/  P2R R79, PR, RZ, 0x2 ;  /* 0x00000002ff4f7803 */ /* 0x000fd20000000000 */
[----:B------:R-:W-:Y:S02]  /*2710*/  @P1 SEL R31, R31, R58, P3 ;  /* 0x0000003a1f1f1207 */ /* 0x000fe40001800000 */
[----:B------:R-:W-:-:S04]  /*2720*/  ISETP.NE.AND P1, PT, R64, RZ, PT ;  /* 0x000000ff4000720c */ /* 0x000fc80003f25270 */
[----:B------:R-:W-:Y:S02]  /*2730*/  P2R R64, PR, RZ, 0x2 ;  /* 0x00000002ff407803 */ /* 0x000fe40000000000 */
        /* <DEDUP_REMOVED lines=30> */
[----:B------:R-:W-:Y:S01]  /*2920*/  ISETP.NE.AND P1, PT, R59, RZ, PT ;  /* 0x000000ff3b00720c */ /* 0x000fe20003f25270 */
[----:B------:R-:W-:-:S04]  /*2930*/  IMAD R59, R68, 0x2, R67 ;  /* 0x00000002443b7824 */ /* 0x000fc800078e0243 */
[----:B------:R-:W-:-:S05]  /*2940*/  IMAD.WIDE R58, R59, 0x4, R48 ;  /* 0x000000043b3a7825 */ /* 0x000fca00078e0230 */
[----:B------:R-:W2:Y:S01]  /*2950*/  @!P0 LDG.E.EL R24, desc[UR6][R58.64] ;  /* 0x000000063a188981 */ /* 0x000ea2000c2e1900 */
[----:B-----5:R-:W-:Y:S02]  /*2960*/  FSETP.NAN.AND P5, PT, R25, R25, PT ;  /* 0x000000191900720b */ /* 0x020fe40003fa8000 */
[-C--:B--2---:R-:W-:Y:S02]  /*2970*/  FSETP.GEU.AND P3, PT, R55, R24.reuse, PT ;  /* 0x000000183700720b */ /* 0x084fe40003f6e000 */
[----:B------:R-:W-:-:S11]  /*2980*/  FSETP.NAN.AND P4, PT, R24, R24, PT ;  /* 0x000000181800720b */ /* 0x000fd60003f88000 */
[----:B------:R-:W-:Y:S02]  /*2990*/  @P3 SEL R24, R24, R55, P4 ;  /* 0x0000003718183207 */ /* 0x000fe40002000000 */
[----:B------:R-:W-:-:S04]  /*29a0*/  FSETP.GEU.AND P4, PT, R26, R25, PT ;  /* 0x000000191a00720b */ /* 0x000fc80003f8e000 */
[----:B------:R-:W-:-:S09]  /*29b0*/  P2R R52, PR, RZ, 0x10 ;  /* 0x00000010ff347803 */ /* 0x000fd20000000000 */
[----:B------:R-:W-:Y:S02]  /*29c0*/  @P4 SEL R25, R25, R26, P5 ;  /* 0x0000001a19194207 */ /* 0x000fe40002800000 */
[----:B------:R-:W-:Y:S01]  /*29d0*/  ISETP.NE.AND P4, PT, R46, RZ, PT ;  /* 0x000000ff2e00720c */ /* 0x000fe20003f85270 */
[----:B------:R-:W-:-:S04]  /*29e0*/  VIADD R46, R50, 0x7c ;  /* 0x0000007c322e7836 */ /* 0x000fc80000000000 */
[----:B------:R-:W-:Y:S02]  /*29f0*/  IMAD R51, R51, 0x2, R46 ;  /* 0x0000000233337824 */ /* 0x000fe400078e022e */
[----:B------:R-:W-:Y:S02]  /*2a00*/  IMAD.MOV.U32 R26, RZ, RZ, RZ ;  /* 0x000000ffff1a7224 */ /* 0x000fe400078e00ff */
[----:B------:R-:W-:-:S05]  /*2a10*/  IMAD.WIDE R50, R51, 0x4, R48 ;  /* 0x0000000433327825 */ /* 0x000fca00078e0230 */
[----:B------:R-:W2:Y:S01]  /*2a20*/  @!P0 LDG.E.EL R26, desc[UR6][R50.64] ;  /* 0x00000006321a8981 */ /* 0x000ea2000c2e1900 */
[----:B------:R-:W-:-:S04]  /*2a30*/  IMAD R45, R45, 0x2, R46 ;  /* 0x000000022d2d7824 */ /* 0x000fc800078e022e */
[----:B------:R-:W-:Y:S01]  /*2a40*/  IMAD.WIDE R48, R45, 0x4, R48 ;  /* 0x000000042d307825 */ /* 0x000fe200078e0230 */
[-C--:B--2---:R-:W-:Y:S02]  /*2a50*/  FSETP.GEU.AND P5, PT, R27, R26.reuse, PT ;  /* 0x0000001a1b00720b */ /* 0x084fe40003fae000 */
[----:B------:R-:W-:-:S11]  /*2a60*/  FSETP.NAN.AND P6, PT, R26, R26, PT ;  /* 0x0000001a1a00720b */ /* 0x000fd60003fc8000 */
[----:B------:R-:W-:Y:S01]  /*2a70*/  @P5 SEL R26, R26, R27, P6 ;  /* 0x0000001b1a1a5207 */ /* 0x000fe20003000000 */
[----:B------:R-:W-:-:S06]  /*2a80*/  IMAD.MOV.U32 R27, RZ, RZ, RZ ;  /* 0x000000ffff1b7224 */ /* 0x000fcc00078e00ff */
[----:B------:R-:W2:Y:S01]  /*2a90*/  @!P0 LDG.E.EL R27, desc[UR6][R48.64] ;  /* 0x00000006301b8981 */ /* 0x000ea2000c2e1900 */
[----:B------:R-:W-:Y:S02]  /*2aa0*/  P2R R80, PR, RZ, 0x2 ;  /* 0x00000002ff507803 */ /* 0x000fe40000000000 */
[----:B------:R-:W-:Y:S02]  /*2ab0*/  P2R R46, PR, RZ, 0x1 ;  /* 0x00000001ff2e7803 */ /* 0x000fe40000000000 */
[----:B------:R-:W-:Y:S02]  /*2ac0*/  ISETP.NE.AND P0, PT, R5, RZ, PT ;  /* 0x000000ff0500720c */ /* 0x000fe40003f05270 */
[----:B------:R-:W-:Y:S02]  /*2ad0*/  P2R R50, PR, RZ, 0x20 ;  /* 0x00000020ff327803 */ /* 0x000fe40000000000 */
[----:B------:R-:W-:Y:S02]  /*2ae0*/  ISETP.NE.AND P5, PT, R44, RZ, PT ;  /* 0x000000ff2c00720c */ /* 0x000fe40003fa5270 */
[----:B------:R-:W-:-:S02]  /*2af0*/  P2R R55, PR, RZ, 0x8 ;  /* 0x00000008ff377803 */ /* 0x000fc40000000000 */
[----:B------:R-:W-:Y:S02]  /*2b00*/  ISETP.NE.AND P3, PT, R54, RZ, PT ;  /* 0x000000ff3600720c */ /* 0x000fe40003f65270 */
[----:B------:R-:W-:Y:S02]  /*2b10*/  P2R R85, PR, RZ, 0x4 ;  /* 0x00000004ff557803 */ /* 0x000fe40000000000 */
[----:B------:R-:W-:Y:S01]  /*2b20*/  ISETP.NE.AND P2, PT, R75, RZ, PT ;  /* 0x000000ff4b00720c */ /* 0x000fe20003f45270 */
[----:B------:R-:W0:Y:S01]  /*2b30*/  S2UR UR5, SR_CgaCtaId ;  /* 0x00000000000579c3 */ /* 0x000e220000008800 */
[----:B------:R-:W-:Y:S01]  /*2b40*/  UMOV UR4, 0x400 ;  /* 0x0000040000047882 */ /* 0x000fe20000000000 */
[-C--:B--2---:R-:W-:Y:S02]  /*2b50*/  FSETP.GEU.AND P6, PT, R82, R27.reuse, PT ;  /* 0x0000001b5200720b */ /* 0x084fe40003fce000 */
[----:B------:R-:W-:Y:S02]  /*2b60*/  FSETP.NAN.AND P1, PT, R27, R27, PT ;  /* 0x0000001b1b00720b */ /* 0x000fe40003f28000 */
[----:B------:R-:W-:-:S09]  /*2b70*/  P2R R48, PR, RZ, 0x40 ;  /* 0x00000040ff307803 */ /* 0x000fd20000000000 */
[----:B------:R-:W-:Y:S02]  /*2b80*/  @P6 SEL R27, R27, R82, P1 ;  /* 0x000000521b1b6207 */ /* 0x000fe40000800000 */
[----:B------:R-:W-:Y:S02]  /*2b90*/  ISETP.NE.AND P1, PT, R80, RZ, PT ;  /* 0x000000ff5000720c */ /* 0x000fe40003f25270 */
[----:B------:R-:W-:Y:S02]  /*2ba0*/  ISETP.NE.AND P6, PT, R4, RZ, PT ;  /* 0x000000ff0400720c */ /* 0x000fe40003fc5270 */
[----:B------:R-:W-:Y:S02]  /*2bb0*/  SEL R4, RZ, 0x1, !P1 ;  /* 0x00000001ff047807 */ /* 0x000fe40004800000 */
[----:B------:R-:W-:-:S04]  /*2bc0*/  ISETP.NE.AND P1, PT, R57, RZ, PT ;  /* 0x000000ff3900720c */ /* 0x000fc80003f25270 */
        /* <DEDUP_REMOVED lines=14> */
[----:B------:R-:W-:Y:S02]  /*2cb0*/  SEL R4, R4, 0x2, P1 ;  /* 0x0000000204047807 */ /* 0x000fe40000800000 */
        /* <DEDUP_REMOVED lines=10> */
[----:B------:R-:W-:Y:S02]  /*2d60*/  ISETP.NE.AND P1, PT, R74, RZ, PT ;  /* 0x000000ff4a00720c */ /* 0x000fe40003f25270 */
[----:B------:R-:W-:Y:S02]  /*2d70*/  SEL R45, R45, 0x3, P5 ;  /* 0x000000032d2d7807 */ /* 0x000fe40002800000 */
[----:B------:R-:W-:Y:S02]  /*2d80*/  SEL R54, R54, 0x2, P1 ;  /* 0x0000000236367807 */ /* 0x000fe40000800000 */
[----:B------:R-:W-:Y:S02]  /*2d90*/  ISETP.NE.AND P1, PT, R77, RZ, PT ;  /* 0x000000ff4d00720c */ /* 0x000fe40003f25270 */
[----:B------:R-:W-:-:S02]  /*2da0*/  ISETP.NE.AND P5, PT, R8, RZ, PT ;  /* 0x000000ff0800720c */ /* 0x000fc40003fa5270 */
[----:B------:R-:W-:Y:S02]  /*2db0*/  SEL R49, R49, 0x2, P1 ;  /* 0x0000000231317807 */ /* 0x000fe40000800000 */
[----:B------:R-:W-:Y:S02]  /*2dc0*/  ISETP.NE.AND P1, PT, R64, RZ, PT ;  /* 0x000000ff4000720c */ /* 0x000fe40003f25270 */
[----:B------:R-:W-:Y:S02]  /*2dd0*/  P2R R56, PR, RZ, 0x20 ;  /* 0x00000020ff387803 */ /* 0x000fe40000000000 */
[----:B------:R-:W-:Y:S02]  /*2de0*/  ISETP.NE.AND P5, PT, R7, RZ, PT ;  /* 0x000000ff0700720c */ /* 0x000fe40003fa5270 */
[----:B------:R-:W-:Y:S02]  /*2df0*/  SEL R5, R5, 0x3, P6 ;  /* 0x0000000305057807 */ /* 0x000fe40003000000 */
[----:B------:R-:W-:-:S02]  /*2e00*/  SEL R4, R4, 0x3, P1 ;  /* 0x0000000304047807 */ /* 0x000fc40000800000 */
[----:B------:R-:W-:Y:S02]  /*2e10*/  ISETP.NE.AND P6, PT, R15, RZ, PT ;  /* 0x000000ff0f00720c */ /* 0x000fe40003fc5270 */
[----:B------:R-:W-:Y:S02]  /*2e20*/  ISETP.NE.AND P1, PT, R42, RZ, PT ;  /* 0x000000ff2a00720c */ /* 0x000fe40003f25270 */
[----:B------:R-:W-:Y:S02]  /*2e30*/  P2R R42, PR, RZ, 0x20 ;  /* 0x00000020ff2a7803 */ /* 0x000fe40000000000 */
[----:B------:R-:W-:Y:S02]  /*2e40*/  ISETP.NE.AND P5, PT, R6, RZ, PT ;  /* 0x000000ff0600720c */ /* 0x000fe40003fa5270 */
        /* <DEDUP_REMOVED lines=19> */
[----:B------:R-:W-:Y:S02]  /*2f80*/  ISETP.NE.AND P6, PT, R39, RZ, PT ;  /* 0x000000ff2700720c */ /* 0x000fe40003fc5270 */
[----:B------:R-:W-:Y:S02]  /*2f90*/  SEL R53, R53, 0x3, P3 ;  /* 0x0000000335357807 */ /* 0x000fe40001800000 */
[----:B------:R-:W-:Y:S02]  /*2fa0*/  ISETP.NE.AND P3, PT, R22, RZ, PT ;  /* 0x000000ff1600720c */ /* 0x000fe40003f65270 */
        /* <DEDUP_REMOVED lines=21> */
[----:B------:R-:W-:Y:S02]  /*3100*/  SEL R53, R53, 0x4, P6 ;  /* 0x0000000435357807 */ /* 0x000fe40003000000 */
[----:B------:R-:W-:Y:S02]  /*3110*/  ISETP.NE.AND P6, PT, R9, RZ, PT ;  /* 0x000000ff0900720c */ /* 0x000fe40003fc5270 */
[----:B------:R-:W-:-:S02]  /*3120*/  SEL R49, R49, 0x3, P1 ;  /* 0x0000000331317807 */ /* 0x000fc40000800000 */
[----:B------:R-:W-:Y:S02]  /*3130*/  SEL R54, R54, 0x4, P6 ;  /* 0x0000000436367807 */ /* 0x000fe40003000000 */
[----:B------:R-:W-:Y:S02]  /*3140*/  ISETP.NE.AND P6, PT, R10, RZ, PT ;  /* 0x000000ff0a00720c */ /* 0x000fe40003fc5270 */
[----:B------:R-:W-:Y:S02]  /*3150*/  SEL R4, R4, 0x4, P5 ;  /* 0x0000000404047807 */ /* 0x000fe40002800000 */
[----:B------:R-:W-:Y:S02]  /*3160*/  SEL R49, R49, 0x4, P6 ;  /* 0x0000000431317807 */ /* 0x000fe40003000000 */
[----:B------:R-:W-:Y:S02]  /*3170*/  ISETP.NE.AND P6, PT, R11, RZ, PT ;  /* 0x000000ff0b00720c */ /* 0x000fe40003fc5270 */
[----:B------:R-:W-:-:S02]  /*3180*/  ISETP.NE.AND P5, PT, R42, RZ, PT ;  /* 0x000000ff2a00720c */ /* 0x000fc40003fa5270 */
[----:B------:R-:W-:Y:S02]  /*3190*/  SEL R4, R4, 0x5, P6 ;  /* 0x0000000504047807 */ /* 0x000fe40003000000 */
[----:B------:R-:W-:Y:S02]  /*31a0*/  SEL R5, R5, 0x4, P5 ;  /* 0x0000000405057807 */ /* 0x000fe40002800000 */
[----:B------:R-:W-:Y:S02]  /*31b0*/  ISETP.NE.AND P6, PT, R12, RZ, PT ;  /* 0x000000ff0c00720c */ /* 0x000fe40003fc5270 */
[----:B------:R-:W-:Y:S02]  /*31c0*/  SEL R44, R44, 0x3, P0 ;  /* 0x000000032c2c7807 */ /* 0x000fe40000000000 */
[----:B------:R-:W-:Y:S02]  /*31d0*/  ISETP.NE.AND P5, PT, R56, RZ, PT ;  /* 0x000000ff3800720c */ /* 0x000fe40003fa5270 */
[----:B------:R-:W-:-:S02]  /*31e0*/  SEL R5, R5, 0x5, P6 ;  /* 0x0000000505057807 */ /* 0x000fc40003000000 */
[----:B------:R-:W-:Y:S02]  /*31f0*/  SEL R44, R44, 0x4, P5 ;  /* 0x000000042c2c7807 */ /* 0x000fe40002800000 */
[----:B------:R-:W-:Y:S02]  /*3200*/  ISETP.NE.AND P6, PT, R13, RZ, PT ;  /* 0x000000ff0d00720c */ /* 0x000fe40003fc5270 */
[----:B------:R-:W-:Y:S01]  /*3210*/  SEL R45, R45, 0x4, P4 ;  /* 0x000000042d2d7807 */ /* 0x000fe20002000000 */
[----:B0-----:R-:W-:Y:S01]  /*3220*/  UPRMT UR4, UR5, 0x654, UR4 ;  /* 0x0000065405047896 */ /* 0x001fe20008000004 */
[----:B------:R-:W-:Y:S01]  /*3230*/  SEL R44, R44, 0x5, P6 ;  /* 0x000000052c2c7807 */ /* 0x000fe20003000000 */
[----:B------:R-:W-:Y:S01]  /*3240*/  IMAD.SHL.U32 R0, R0, 0x4, RZ ;  /* 0x0000000400007824 */ /* 0x000fe200078e00ff */
[----:B------:R-:W-:Y:S01]  /*3250*/  ISETP.NE.AND P6, PT, R14, RZ, PT ;  /* 0x000000ff0e00720c */ /* 0x000fe20003fc5270 */
[----:B------:R-:W0:Y:S01]  /*3260*/  LDC.64 R12, c[0x0][0x218] ;  /* 0x00008600ff0c7b82 */ /* 0x000e220000000a00 */
[----:B------:R-:W-:-:S02]  /*3270*/  SEL R51, R51, 0x4, P3 ;  /* 0x0000000433337807 */ /* 0x000fc40001800000 */
        /* <DEDUP_REMOVED lines=16> */
[----:B------:R-:W-:Y:S02]  /*3380*/  ISETP.NE.AND P2, PT, R17, RZ, PT ;  /* 0x000000ff1100720c */ /* 0x000fe40003f45270 */
[----:B------:R-:W-:Y:S02]  /*3390*/  SEL R45, R45, 0x6, P6 ;  /* 0x000000062d2d7807 */ /* 0x000fe40003000000 */
[----:B------:R-:W-:Y:S02]  /*33a0*/  ISETP.NE.AND P6, PT, R59, RZ, PT ;  /* 0x000000ff3b00720c */ /* 0x000fe40003fc5270 */
[----:B------:R-:W-:-:S02]  /*33b0*/  LEA R17, R3, UR4, 0x2 ;  /* 0x0000000403117c11 */ /* 0x000fc4000f8e10ff */
[----:B------:R-:W-:Y:S02]  /*33c0*/  SEL R51, R51, 0x6, P6 ;  /* 0x0000000633337807 */ /* 0x000fe40003000000 */
[----:B------:R-:W-:Y:S01]  /*33d0*/  ISETP.NE.AND P6, PT, R15, RZ, PT ;  /* 0x000000ff0f00720c */ /* 0x000fe20003fc5270 */
[----:B------:R-:W-:Y:S04]  /*33e0*/  STS.128 [R17], R28 ;  /* 0x0000001c11007388 */ /* 0x000fe80000000c00 */
[----:B------:R1:W-:Y:S01]  /*33f0*/  STS.128 [R17+0x10], R24 ;  /* 0x0000101811007388 */ /* 0x0003e20000000c00 */
        /* <DEDUP_REMOVED lines=8> */
[----:B------:R-:W-:Y:S02]  /*3480*/  ISETP.NE.AND P2, PT, R85, RZ, PT ;  /* 0x000000ff5500720c */ /* 0x000fe40003f45270 */
[----:B------:R-:W-:Y:S02]  /*3490*/  LOP3.LUT R15, R0, 0x1fc, RZ, 0xc0, !PT ;  /* 0x000001fc000f7812 */ /* 0x000fe400078ec0ff */
[----:B------:R-:W-:Y:S02]  /*34a0*/  SEL R4, R4, 0x7, P6 ;  /* 0x0000000704047807 */ /* 0x000fe40003000000 */
[----:B------:R-:W-:Y:S02]  /*34b0*/  SEL R5, R5, 0x7, P0 ;  /* 0x0000000705057807 */ /* 0x000fe40000000000 */
[----:B------:R-:W-:Y:S02]  /*34c0*/  SEL R49, R49, 0x7, P2 ;  /* 0x0000000731317807 */ /* 0x000fe40001000000 */
[----:B------:R-:W-:-:S02]  /*34d0*/  ISETP.NE.AND P5, PT, R88, RZ, PT ;  /* 0x000000ff5800720c */ /* 0x000fc40003fa5270 */
[----:B------:R-:W-:Y:S02]  /*34e0*/  ISETP.NE.AND P2, PT, R87, RZ, PT ;  /* 0x000000ff5700720c */ /* 0x000fe40003f45270 */
[----:B------:R-:W-:Y:S01]  /*34f0*/  LEA R18, R15, UR4, 0x2 ;  /* 0x000000040f127c11 */ /* 0x000fe2000f8e10ff */
[----:B------:R-:W-:Y:S01]  /*3500*/  BAR.SYNC.DEFER_BLOCKING 0x0 ;  /* 0x0000000000007b1d */ /* 0x000fe20000010000 */
[----:B------:R-:W-:Y:S02]  /*3510*/  ISETP.NE.AND P1, PT, R21, RZ, PT ;  /* 0x000000ff1500720c */ /* 0x000fe40003f25270 */
[----:B------:R-:W-:Y:S02]  /*3520*/  SEL R16, R4, 0x8, P2 ;  /* 0x0000000804107807 */ /* 0x000fe40001000000 */
[----:B------:R-:W-:Y:S01]  /*3530*/  SEL R21, R5, 0x8, P5 ;  /* 0x0000000805157807 */ /* 0x000fe20002800000 */
[----:B------:R-:W-:Y:S01]  /*3540*/  IMAD.MOV.U32 R14, RZ, RZ, RZ ;  /* 0x000000ffff0e7224 */ /* 0x000fe200078e00ff */
[----:B------:R-:W-:Y:S01]  /*3550*/  LOP3.LUT R3, R2, R15, RZ, 0xfc, !PT ;  /* 0x0000000f02037212 */ /* 0x000fe200078efcff */
[----:B------:R-:W-:Y:S01]  /*3560*/  ULDC.64 UR4, c[0x0][0x220] ;  /* 0x0000880000047ab9 */ /* 0x000fe20000000a00 */
[----:B------:R-:W-:Y:S01]  /*3570*/  LOP3.LUT R15, R2, 0x200, R15, 0xfe, !PT ;  /* 0x00000200020f7812 */ /* 0x000fe200078efe0f */
[----:B------:R-:W-:Y:S01]  /*3580*/  IMAD.MOV.U32 R2, RZ, RZ, RZ ;  /* 0x000000ffff027224 */ /* 0x000fe200078e00ff */
[----:B------:R-:W2:Y:S04]  /*3590*/  LDS.128 R4, [R18] ;  /* 0x0000000012047984 */ /* 0x000ea80000000c00 */
[----:B------:R-:W3:Y:S01]  /*35a0*/  LDS.128 R8, [R18+0x800] ;  /* 0x0008000012087984 */ /* 0x000ee20000000c00 */
[----:B------:R-:W-:Y:S01]  /*35b0*/  IMAD.HI R0, R3, -0x6e5d4c3b, R2 ;  /* 0x91a2b3c503007827 */ /* 0x000fe200078e0202 */
[----:B------:R-:W-:-:S03]  /*35c0*/  SEL R45, R45, 0x7, P1 ;  /* 0x000000072d2d7807 */ /* 0x000fc60000800000 */
[----:B------:R-:W-:Y:S01]  /*35d0*/  IMAD.HI R2, R15, -0x6e5d4c3b, R14 ;  /* 0x91a2b3c50f027827 */ /* 0x000fe200078e020e */
[----:B------:R-:W-:Y:S02]  /*35e0*/  ISETP.NE.AND P1, PT, R41, RZ, PT ;  /* 0x000000ff2900720c */ /* 0x000fe40003f25270 */
[----:B-1----:R-:W-:Y:S02]  /*35f0*/  SHF.R.U32.HI R17, RZ, 0x1f, R0 ;  /* 0x0000001fff117819 */ /* 0x002fe40000011600 */
[----:B------:R-:W-:Y:S02]  /*3600*/  SHF.R.U32.HI R19, RZ, 0x1f, R2 ;  /* 0x0000001fff137819 */ /* 0x000fe40000011602 */
[----:B------:R-:W-:Y:S02]  /*3610*/  SEL R54, R54, 0x7, P1 ;  /* 0x0000000736367807 */ /* 0x000fe40000800000 */
[----:B------:R-:W-:Y:S02]  /*3620*/  ISETP.NE.AND P1, PT, R37, RZ, PT ;  /* 0x000000ff2500720c */ /* 0x000fe40003f25270 */
[----:B------:R-:W-:-:S02]  /*3630*/  LEA.HI.SX32 R17, R0, R17, 0x11 ;  /* 0x0000001100117211 */ /* 0x000fc400078f8aff */
[----:B------:R-:W-:Y:S02]  /*3640*/  ISETP.NE.AND P2, PT, R33, RZ, PT ;  /* 0x000000ff2100720c */ /* 0x000fe40003f45270 */
[----:B------:R-:W-:Y:S01]  /*3650*/  LEA.HI.SX32 R19, R2, R19, 0x11 ;  /* 0x0000001302137211 */ /* 0x000fe200078f8aff */
[----:B------:R-:W-:Y:S01]  /*3660*/  IMAD R2, R17, -0xe100, R3 ;  /* 0xffff1f0011027824 */ /* 0x000fe200078e0203 */
[----:B------:R-:W-:Y:S02]  /*3670*/  SEL R53, R53, 0x7, P1 ;  /* 0x0000000735357807 */ /* 0x000fe40000800000 */
[----:B------:R-:W-:Y:S01]  /*3680*/  ISETP.NE.AND P4, PT, R83, RZ, PT ;  /* 0x000000ff5300720c */ /* 0x000fe20003f85270 */
[----:B------:R-:W-:Y:S01]  /*3690*/  IMAD R0, R19, -0xe100, R15 ;  /* 0xffff1f0013007824 */ /* 0x000fe200078e020f */
[----:B------:R-:W-:Y:S02]  /*36a0*/  ISETP.NE.AND P3, PT, R79, RZ, PT ;  /* 0x000000ff4f00720c */ /* 0x000fe40003f65270 */
[----:B------:R-:W-:-:S02]  /*36b0*/  ISETP.GE.AND P1, PT, R3, 0x38400, PT ;  /* 0x000384000300780c */ /* 0x000fc40003f26270 */
[----:B------:R-:W-:Y:S02]  /*36c0*/  SEL R51, R51, 0x7, P2 ;  /* 0x0000000733337807 */ /* 0x000fe40001000000 */
[----:B------:R-:W-:Y:S02]  /*36d0*/  ISETP.GE.AND P2, PT, R15, 0x38400, PT ;  /* 0x000384000f00780c */ /* 0x000fe40003f46270 */
[----:B------:R-:W-:Y:S01]  /*36e0*/  ISETP.NE.AND P0, PT, R46, RZ, PT ;  /* 0x000000ff2e00720c */ /* 0x000fe20003f05270 */
[----:B------:R-:W-:Y:S01]  /*36f0*/  IMAD R3, R17, 0x23280, R2 ;  /* 0x0002328011037824 */ /* 0x000fe200078e0202 */
[----:B------:R-:W-:Y:S01]  /*3700*/  SEL R44, R44, 0x8, P4 ;  /* 0x000000082c2c7807 */ /* 0x000fe20002000000 */
[----:B------:R-:W-:Y:S01]  /*3710*/  IMAD R19, R19, 0x23280, R0 ;  /* 0x0002328013137824 */ /* 0x000fe200078e0200 */
[----:B------:R-:W-:Y:S02]  /*3720*/  SEL R45, R45, 0x8, P3 ;  /* 0x000000082d2d7807 */ /* 0x000fe40001800000 */
[----:B------:R-:W-:-:S02]  /*3730*/  ISETP.NE.AND P6, PT, R48, RZ, PT ;  /* 0x000000ff3000720c */ /* 0x000fc40003fc5270 */
[----:B------:R-:W-:Y:S02]  /*3740*/  ISETP.NE.AND P5, PT, R50, RZ, PT ;  /* 0x000000ff3200720c */ /* 0x000fe40003fa5270 */
[----:B------:R-:W-:Y:S02]  /*3750*/  ISETP.NE.AND P4, PT, R52, RZ, PT ;  /* 0x000000ff3400720c */ /* 0x000fe40003f85270 */
[----:B------:R-:W-:Y:S01]  /*3760*/  ISETP.NE.AND P3, PT, R55, RZ, PT ;  /* 0x000000ff3700720c */ /* 0x000fe20003f65270 */
[--C-:B0-----:R-:W-:Y:S01]  /*3770*/  IMAD.WIDE R2, R3, 0x4, R12.reuse ;  /* 0x0000000403027825 */ /* 0x101fe200078e020c */
[----:B------:R-:W-:Y:S02]  /*3780*/  SEL R0, R53, 0x8, P4 ;  /* 0x0000000835007807 */ /* 0x000fe40002000000 */
[----:B------:R-:W-:Y:S01]  /*3790*/  SEL R51, R51, 0x8, P3 ;  /* 0x0000000833337807 */ /* 0x000fe20001800000 */
[----:B------:R-:W-:Y:S01]  /*37a0*/  IMAD.WIDE R12, R19, 0x4, R12 ;  /* 0x00000004130c7825 */ /* 0x000fe200078e020c */
[----:B------:R-:W-:-:S02]  /*37b0*/  SEL R54, R54, 0x8, P5 ;  /* 0x0000000836367807 */ /* 0x000fc40002800000 */
[----:B------:R-:W-:Y:S02]  /*37c0*/  SEL R49, R49, 0x8, P6 ;  /* 0x0000000831317807 */ /* 0x000fe40003000000 */
[----:B------:R-:W-:Y:S01]  /*37d0*/  IADD3 R14, P3, R47, UR4, RZ ;  /* 0x000000042f0e7c10 */ /* 0x000fe2000ff7e0ff */
[----:B--2---:R0:W-:Y:S01]  /*37e0*/  @!P1 STG.E.128 desc[UR6][R2.64], R4 ;  /* 0x0000000402009986 */ /* 0x0041e2000c101d06 */
[----:B------:R-:W-:Y:S02]  /*37f0*/  PRMT R16, R16, 0x3340, R21 ;  /* 0x0000334010107816 */ /* 0x000fe40000000015 */
[----:B------:R-:W-:Y:S01]  /*3800*/  PRMT R45, R44, 0x3340, R45 ;  /* 0x000033402c2d7816 */ /* 0x000fe2000000002d */
[----:B---3--:R0:W-:Y:S01]  /*3810*/  @!P2 STG.E.128 desc[UR6][R12.64], R8 ;  /* 0x000000080c00a986 */ /* 0x0081e2000c101d06 */
[----:B------:R-:W-:Y:S02]  /*3820*/  PRMT R0, R51, 0x3340, R0 ;  /* 0x0000334033007816 */ /* 0x000fe40000000000 */
[----:B------:R-:W-:-:S02]  /*3830*/  PRMT R49, R54, 0x3340, R49 ;  /* 0x0000334036317816 */ /* 0x000fc40000000031 */
[----:B------:R-:W-:Y:S02]  /*3840*/  LEA.HI.X.SX32 R15, R47, UR5, 0x1, P3 ;  /* 0x000000052f0f7c11 */ /* 0x000fe400098f0eff */
[----:B------:R-:W-:Y:S02]  /*3850*/  PRMT R16, R16, 0x5410, R45 ;  /* 0x0000541010107816 */ /* 0x000fe4000000002d */
[----:B------:R-:W-:Y:S01]  /*3860*/  PRMT R17, R0, 0x5410, R49 ;  /* 0x0000541000117816 */ /* 0x000fe20000000031 */
[----:B0-----:R-:W-:Y:S06]  /*3870*/  @P0 EXIT ;  /* 0x000000000000094d */ /* 0x001fec0003800000 */
[----:B------:R-:W-:Y:S01]  /*3880*/  STG.E.64 desc[UR6][R14.64], R16 ;  /* 0x000000100e007986 */ /* 0x000fe2000c101b06 */
[----:B------:R-:W-:Y:S05]  /*3890*/  EXIT ;  /* 0x000000000000794d */ /* 0x000fea0003800000 */
.L_x_0:
[----:B------:R-:W-:-:S00]  /*38a0*/  BRA `(.L_x_0) ;  /* 0xfffffffc00fc7947 */ /* 0x000fc0000383ffff */
[----:B------:R-:W-:-:S00]  /*38b0*/  NOP ;  /* 0x0000000000007918 */ /* 0x000fc00000000000 */
        /* <DEDUP_REMOVED lines=12> */
.L_x_1:


//--------------------- .nv.shared.triton_poi_fused_max_pool2d_with_indices_3 --------------------------
	.section	.nv.shared.triton_poi_fused_max_pool2d_with_indices_3,"aw",@nobits
	.sectionflags	@""
	.align	16
	.zero		1024


//--------------------- .nv.constant0.triton_poi_fused_max_pool2d_with_indices_3 --------------------------
	.section	.nv.constant0.triton_poi_fused_max_pool2d_with_indices_3,"a",@progbits
	.sectionflags	@""
	.align	4
.nv.constant0.triton_poi_fused_max_pool2d_with_indices_3:
	.zero		556
